//
// Generated by NVIDIA NVVM Compiler
//
// Compiler Build ID: CL-36424714
// Cuda compilation tools, release 13.0, V13.0.88
// Based on NVVM 20.0.0
//

.version 9.0
.target sm_100
.address_size 64

	// .globl	_Z29poisson_fourier_filter_kernelPA2_dPiS1_S1_i
.func  (.param .align 16 .b8 func_retval0[16]) __internal_trig_reduction_slowpathd
(
	.param .b64 __internal_trig_reduction_slowpathd_param_0
)
;
.global .align 8 .b8 __cudart_i2opi_d[144] = {8, 93, 141, 31, 177, 95, 251, 107, 234, 146, 82, 138, 247, 57, 7, 61, 123, 241, 229, 235, 199, 186, 39, 117, 45, 234, 95, 158, 102, 63, 70, 79, 183, 9, 203, 39, 207, 126, 54, 109, 31, 109, 10, 90, 139, 17, 47, 239, 15, 152, 5, 222, 255, 151, 248, 31, 59, 40, 249, 189, 139, 95, 132, 156, 244, 57, 83, 131, 57, 214, 145, 57, 65, 126, 95, 180, 38, 112, 156, 233, 132, 68, 187, 46, 245, 53, 130, 232, 62, 167, 41, 177, 28, 235, 29, 254, 28, 146, 209, 9, 234, 46, 73, 6, 224, 210, 77, 66, 58, 110, 36, 183, 97, 197, 187, 222, 171, 99, 81, 254, 65, 144, 67, 60, 153, 149, 98, 219, 192, 221, 52, 245, 209, 87, 39, 252, 41, 21, 68, 78, 110, 131, 249, 162};
.global .align 16 .b8 __cudart_sin_cos_coeffs[128] = {70, 210, 176, 44, 241, 229, 90, 190, 146, 227, 172, 105, 227, 29, 199, 62, 161, 98, 219, 25, 160, 1, 42, 191, 24, 8, 17, 17, 17, 17, 129, 63, 84, 85, 85, 85, 85, 85, 197, 191, 0, 0, 0, 0, 0, 0, 0, 0, 0, 0, 0, 0, 0, 0, 0, 0, 100, 129, 253, 32, 131, 255, 168, 189, 40, 133, 239, 193, 167, 238, 33, 62, 217, 230, 6, 142, 79, 126, 146, 190, 233, 188, 221, 25, 160, 1, 250, 62, 71, 93, 193, 22, 108, 193, 86, 191, 81, 85, 85, 85, 85, 85, 165, 63, 0, 0, 0, 0, 0, 0, 224, 191, 0, 0, 0, 0, 0, 0, 240, 63};

.visible .entry _Z29poisson_fourier_filter_kernelPA2_dPiS1_S1_i(
	.param .u64 .ptr .align 1 _Z29poisson_fourier_filter_kernelPA2_dPiS1_S1_i_param_0,
	.param .u64 .ptr .align 1 _Z29poisson_fourier_filter_kernelPA2_dPiS1_S1_i_param_1,
	.param .u64 .ptr .align 1 _Z29poisson_fourier_filter_kernelPA2_dPiS1_S1_i_param_2,
	.param .u64 .ptr .align 1 _Z29poisson_fourier_filter_kernelPA2_dPiS1_S1_i_param_3,
	.param .u32 _Z29poisson_fourier_filter_kernelPA2_dPiS1_S1_i_param_4
)
{
	.reg .pred 	%p<31>;
	.reg .b32 	%r<97>;
	.reg .b64 	%rd<40>;
	.reg .b64 	%fd<162>;

	ld.param.u64 	%rd5, [_Z29poisson_fourier_filter_kernelPA2_dPiS1_S1_i_param_0];
	ld.param.u64 	%rd7, [_Z29poisson_fourier_filter_kernelPA2_dPiS1_S1_i_param_1];
	ld.param.u64 	%rd8, [_Z29poisson_fourier_filter_kernelPA2_dPiS1_S1_i_param_2];
	ld.param.u64 	%rd6, [_Z29poisson_fourier_filter_kernelPA2_dPiS1_S1_i_param_3];
	ld.param.u32 	%r36, [_Z29poisson_fourier_filter_kernelPA2_dPiS1_S1_i_param_4];
	cvta.to.global.u64 	%rd1, %rd5;
	cvta.to.global.u64 	%rd2, %rd6;
	cvta.to.global.u64 	%rd3, %rd8;
	cvta.to.global.u64 	%rd9, %rd7;
	ld.global.u32 	%r1, [%rd9];
	cvt.rn.f64.s32 	%fd1, %r1;
	ld.global.u32 	%r37, [%rd9+4];
	cvt.rn.f64.s32 	%fd2, %r37;
	ld.global.u32 	%r38, [%rd9+8];
	cvt.rn.f64.s32 	%fd3, %r38;
	mov.u32 	%r39, %ntid.x;
	mov.u32 	%r40, %ctaid.x;
	mov.u32 	%r41, %tid.x;
	mad.lo.s32 	%r2, %r39, %r40, %r41;
	mov.u32 	%r42, %ntid.y;
	mov.u32 	%r43, %ctaid.y;
	mov.u32 	%r44, %tid.y;
	mad.lo.s32 	%r3, %r42, %r43, %r44;
	ld.global.u32 	%r4, [%rd3+8];
	setp.ge.u32 	%p1, %r2, %r4;
	@%p1 bra 	$L__BB0_33;
	ld.global.u32 	%r45, [%rd3+4];
	setp.ge.u32 	%p2, %r3, %r45;
	@%p2 bra 	$L__BB0_33;
	ld.global.u32 	%r46, [%rd2+4];
	add.s32 	%r5, %r46, %r3;
	ld.global.u32 	%r47, [%rd2+8];
	add.s32 	%r6, %r47, %r2;
	mad.lo.s32 	%r93, %r4, %r3, %r2;
	ld.global.u32 	%r48, [%rd3];
	setp.lt.s32 	%p3, %r48, 1;
	@%p3 bra 	$L__BB0_33;
	cvt.rn.f64.u32 	%fd38, %r5;
	cvt.rn.f64.u32 	%fd39, %r6;
	mul.f64 	%fd40, %fd2, 0d3FE0000000000000;
	setp.lt.f64 	%p4, %fd40, %fd38;
	selp.f64 	%fd41, %fd2, 0d0000000000000000, %p4;
	sub.f64 	%fd4, %fd38, %fd41;
	mul.f64 	%fd42, %fd3, 0d3FE0000000000000;
	setp.lt.f64 	%p5, %fd42, %fd39;
	selp.f64 	%fd43, %fd3, 0d0000000000000000, %p5;
	sub.f64 	%fd5, %fd39, %fd43;
	mul.f64 	%fd44, %fd38, 0d401921FB54442D18;
	div.rn.f64 	%fd6, %fd44, %fd2;
	abs.f64 	%fd7, %fd6;
	mul.f64 	%fd45, %fd6, 0d3FE45F306DC9C883;
	cvt.rni.s32.f64 	%r8, %fd45;
	mul.f64 	%fd46, %fd39, 0d401921FB54442D18;
	div.rn.f64 	%fd8, %fd46, %fd3;
	abs.f64 	%fd9, %fd8;
	mul.f64 	%fd47, %fd8, 0d3FE45F306DC9C883;
	cvt.rni.s32.f64 	%r9, %fd47;
	setp.eq.s32 	%p6, %r36, 0;
	@%p6 bra 	$L__BB0_8;
	setp.ne.s32 	%p7, %r36, 1;
	@%p7 bra 	$L__BB0_28;
	mul.f64 	%fd10, %fd5, %fd5;
	mul.f64 	%fd11, %fd4, %fd4;
	mul.f64 	%fd12, %fd1, 0d3FE0000000000000;
	mov.b32 	%r94, 0;
$L__BB0_6:
	ld.global.u32 	%r50, [%rd2];
	add.s32 	%r51, %r50, %r94;
	cvt.rn.f64.s32 	%fd48, %r51;
	setp.lt.f64 	%p8, %fd12, %fd48;
	selp.f64 	%fd49, %fd1, 0d0000000000000000, %p8;
	sub.f64 	%fd50, %fd48, %fd49;
	fma.rn.f64 	%fd51, %fd50, %fd50, %fd11;
	add.f64 	%fd52, %fd10, %fd51;
	mul.f64 	%fd53, %fd52, 0dC043BD3CC9BE45DE;
	mul.f64 	%fd54, %fd53, %fd1;
	mul.f64 	%fd37, %fd54, %fd2;
	or.b32  	%r52, %r51, %r5;
	or.b32  	%r53, %r52, %r6;
	setp.ne.s32 	%p9, %r53, 0;
	@%p9 bra 	$L__BB0_26;
	mul.wide.s32 	%rd10, %r93, 16;
	add.s64 	%rd11, %rd1, %rd10;
	mov.b64 	%rd12, 0;
	st.global.u64 	[%rd11], %rd12;
	st.global.u64 	[%rd11+8], %rd12;
	bra.uni 	$L__BB0_27;
$L__BB0_8:
	rcp.rn.f64 	%fd60, %fd1;
	rcp.rn.f64 	%fd61, %fd2;
	rcp.rn.f64 	%fd62, %fd3;
	cvt.rn.f64.s32 	%fd63, %r8;
	cvt.rn.f64.s32 	%fd64, %r9;
	mul.f64 	%fd65, %fd1, %fd2;
	mul.f64 	%fd13, %fd65, %fd3;
	mul.f64 	%fd14, %fd62, %fd62;
	fma.rn.f64 	%fd66, %fd64, 0dBFF921FB54442D18, %fd8;
	fma.rn.f64 	%fd67, %fd64, 0dBC91A62633145C00, %fd66;
	fma.rn.f64 	%fd15, %fd64, 0dB97B839A252049C0, %fd67;
	mul.f64 	%fd16, %fd61, %fd61;
	fma.rn.f64 	%fd68, %fd63, 0dBFF921FB54442D18, %fd6;
	fma.rn.f64 	%fd69, %fd63, 0dBC91A62633145C00, %fd68;
	fma.rn.f64 	%fd17, %fd63, 0dB97B839A252049C0, %fd69;
	mul.f64 	%fd18, %fd60, %fd60;
	mov.b32 	%r86, 0;
	mov.u64 	%rd18, __cudart_sin_cos_coeffs;
$L__BB0_9:
	ld.param.u64 	%rd39, [_Z29poisson_fourier_filter_kernelPA2_dPiS1_S1_i_param_3];
	cvta.to.global.u64 	%rd15, %rd39;
	ld.global.u32 	%r58, [%rd15];
	add.s32 	%r12, %r58, %r86;
	cvt.rn.f64.s32 	%fd70, %r12;
	mul.f64 	%fd71, %fd70, 0d401921FB54442D18;
	cvt.rn.f64.s32 	%fd72, %r1;
	div.rn.f64 	%fd19, %fd71, %fd72;
	abs.f64 	%fd20, %fd19;
	setp.eq.f64 	%p11, %fd20, 0d7FF0000000000000;
	@%p11 bra 	$L__BB0_13;
	mul.f64 	%fd73, %fd19, 0d3FE45F306DC9C883;
	cvt.rni.s32.f64 	%r87, %fd73;
	cvt.rn.f64.s32 	%fd74, %r87;
	fma.rn.f64 	%fd75, %fd74, 0dBFF921FB54442D18, %fd19;
	fma.rn.f64 	%fd76, %fd74, 0dBC91A62633145C00, %fd75;
	fma.rn.f64 	%fd157, %fd74, 0dB97B839A252049C0, %fd76;
	setp.ltu.f64 	%p12, %fd20, 0d41E0000000000000;
	@%p12 bra 	$L__BB0_12;
	{ // callseq 0, 0
	.param .b64 param0;
	st.param.f64 	[param0], %fd19;
	.param .align 16 .b8 retval0[16];
	call.uni (retval0), 
	__internal_trig_reduction_slowpathd, 
	(
	param0
	);
	ld.param.f64 	%fd157, [retval0];
	ld.param.b32 	%r87, [retval0+8];
	} // callseq 0
$L__BB0_12:
	add.s32 	%r88, %r87, 1;
	bra.uni 	$L__BB0_14;
$L__BB0_13:
	mov.f64 	%fd78, 0d0000000000000000;
	mul.rn.f64 	%fd157, %fd19, %fd78;
	mov.b32 	%r88, 1;
$L__BB0_14:
	mov.f64 	%fd79, 0d0000000000000000;
	mul.rn.f64 	%fd159, %fd6, %fd79;
	setp.eq.f64 	%p13, %fd7, 0d7FF0000000000000;
	shl.b32 	%r62, %r88, 6;
	cvt.u64.u32 	%rd16, %r62;
	and.b64  	%rd17, %rd16, 64;
	add.s64 	%rd19, %rd18, %rd17;
	mul.rn.f64 	%fd80, %fd157, %fd157;
	and.b32  	%r63, %r88, 1;
	setp.eq.b32 	%p14, %r63, 1;
	selp.f64 	%fd81, 0dBDA8FF8320FD8164, 0d3DE5DB65F9785EBA, %p14;
	ld.global.nc.v2.f64 	{%fd82, %fd83}, [%rd19];
	fma.rn.f64 	%fd84, %fd81, %fd80, %fd82;
	fma.rn.f64 	%fd85, %fd84, %fd80, %fd83;
	ld.global.nc.v2.f64 	{%fd86, %fd87}, [%rd19+16];
	fma.rn.f64 	%fd88, %fd85, %fd80, %fd86;
	fma.rn.f64 	%fd89, %fd88, %fd80, %fd87;
	ld.global.nc.v2.f64 	{%fd90, %fd91}, [%rd19+32];
	fma.rn.f64 	%fd92, %fd89, %fd80, %fd90;
	fma.rn.f64 	%fd93, %fd92, %fd80, %fd91;
	fma.rn.f64 	%fd94, %fd93, %fd157, %fd157;
	fma.rn.f64 	%fd95, %fd93, %fd80, 0d3FF0000000000000;
	selp.f64 	%fd96, %fd95, %fd94, %p14;
	and.b32  	%r64, %r88, 2;
	setp.eq.s32 	%p15, %r64, 0;
	sub.f64 	%fd97, %fd79, %fd96;
	selp.f64 	%fd98, %fd96, %fd97, %p15;
	add.f64 	%fd27, %fd98, 0dBFF0000000000000;
	mov.b32 	%r90, 1;
	@%p13 bra 	$L__BB0_18;
	setp.ltu.f64 	%p16, %fd7, 0d41E0000000000000;
	mov.f64 	%fd159, %fd17;
	mov.u32 	%r89, %r8;
	@%p16 bra 	$L__BB0_17;
	{ // callseq 1, 0
	.param .b64 param0;
	st.param.f64 	[param0], %fd6;
	.param .align 16 .b8 retval0[16];
	call.uni (retval0), 
	__internal_trig_reduction_slowpathd, 
	(
	param0
	);
	ld.param.f64 	%fd159, [retval0];
	ld.param.b32 	%r89, [retval0+8];
	} // callseq 1
$L__BB0_17:
	add.s32 	%r90, %r89, 1;
$L__BB0_18:
	mov.f64 	%fd100, 0d0000000000000000;
	mul.rn.f64 	%fd161, %fd8, %fd100;
	setp.eq.f64 	%p17, %fd9, 0d7FF0000000000000;
	shl.b32 	%r67, %r90, 6;
	cvt.u64.u32 	%rd20, %r67;
	and.b64  	%rd21, %rd20, 64;
	add.s64 	%rd23, %rd18, %rd21;
	mul.rn.f64 	%fd101, %fd159, %fd159;
	and.b32  	%r68, %r90, 1;
	setp.eq.b32 	%p18, %r68, 1;
	selp.f64 	%fd102, 0dBDA8FF8320FD8164, 0d3DE5DB65F9785EBA, %p18;
	ld.global.nc.v2.f64 	{%fd103, %fd104}, [%rd23];
	fma.rn.f64 	%fd105, %fd102, %fd101, %fd103;
	fma.rn.f64 	%fd106, %fd105, %fd101, %fd104;
	ld.global.nc.v2.f64 	{%fd107, %fd108}, [%rd23+16];
	fma.rn.f64 	%fd109, %fd106, %fd101, %fd107;
	fma.rn.f64 	%fd110, %fd109, %fd101, %fd108;
	ld.global.nc.v2.f64 	{%fd111, %fd112}, [%rd23+32];
	fma.rn.f64 	%fd113, %fd110, %fd101, %fd111;
	fma.rn.f64 	%fd114, %fd113, %fd101, %fd112;
	fma.rn.f64 	%fd115, %fd114, %fd159, %fd159;
	fma.rn.f64 	%fd116, %fd114, %fd101, 0d3FF0000000000000;
	selp.f64 	%fd117, %fd116, %fd115, %p18;
	and.b32  	%r69, %r90, 2;
	setp.eq.s32 	%p19, %r69, 0;
	sub.f64 	%fd118, %fd100, %fd117;
	selp.f64 	%fd119, %fd117, %fd118, %p19;
	add.f64 	%fd120, %fd119, 0dBFF0000000000000;
	div.rn.f64 	%fd121, %fd120, %fd16;
	div.rn.f64 	%fd122, %fd27, %fd18;
	add.f64 	%fd32, %fd122, %fd121;
	mov.b32 	%r92, 1;
	@%p17 bra 	$L__BB0_22;
	setp.ltu.f64 	%p20, %fd9, 0d41E0000000000000;
	mov.f64 	%fd161, %fd15;
	mov.u32 	%r91, %r9;
	@%p20 bra 	$L__BB0_21;
	{ // callseq 2, 0
	.param .b64 param0;
	st.param.f64 	[param0], %fd8;
	.param .align 16 .b8 retval0[16];
	call.uni (retval0), 
	__internal_trig_reduction_slowpathd, 
	(
	param0
	);
	ld.param.f64 	%fd161, [retval0];
	ld.param.b32 	%r91, [retval0+8];
	} // callseq 2
$L__BB0_21:
	add.s32 	%r92, %r91, 1;
$L__BB0_22:
	ld.param.u64 	%rd38, [_Z29poisson_fourier_filter_kernelPA2_dPiS1_S1_i_param_0];
	cvta.to.global.u64 	%rd4, %rd38;
	shl.b32 	%r71, %r92, 6;
	cvt.u64.u32 	%rd24, %r71;
	and.b64  	%rd25, %rd24, 64;
	add.s64 	%rd27, %rd18, %rd25;
	mul.rn.f64 	%fd124, %fd161, %fd161;
	and.b32  	%r72, %r92, 1;
	setp.eq.b32 	%p21, %r72, 1;
	selp.f64 	%fd125, 0dBDA8FF8320FD8164, 0d3DE5DB65F9785EBA, %p21;
	ld.global.nc.v2.f64 	{%fd126, %fd127}, [%rd27];
	fma.rn.f64 	%fd128, %fd125, %fd124, %fd126;
	fma.rn.f64 	%fd129, %fd128, %fd124, %fd127;
	ld.global.nc.v2.f64 	{%fd130, %fd131}, [%rd27+16];
	fma.rn.f64 	%fd132, %fd129, %fd124, %fd130;
	fma.rn.f64 	%fd133, %fd132, %fd124, %fd131;
	ld.global.nc.v2.f64 	{%fd134, %fd135}, [%rd27+32];
	fma.rn.f64 	%fd136, %fd133, %fd124, %fd134;
	fma.rn.f64 	%fd137, %fd136, %fd124, %fd135;
	fma.rn.f64 	%fd138, %fd137, %fd161, %fd161;
	fma.rn.f64 	%fd139, %fd137, %fd124, 0d3FF0000000000000;
	selp.f64 	%fd140, %fd139, %fd138, %p21;
	and.b32  	%r73, %r92, 2;
	setp.eq.s32 	%p22, %r73, 0;
	mov.f64 	%fd141, 0d0000000000000000;
	sub.f64 	%fd142, %fd141, %fd140;
	selp.f64 	%fd143, %fd140, %fd142, %p22;
	add.f64 	%fd144, %fd143, 0dBFF0000000000000;
	div.rn.f64 	%fd145, %fd144, %fd14;
	add.f64 	%fd146, %fd32, %fd145;
	add.f64 	%fd36, %fd146, %fd146;
	or.b32  	%r74, %r12, %r5;
	or.b32  	%r75, %r74, %r6;
	setp.ne.s32 	%p23, %r75, 0;
	@%p23 bra 	$L__BB0_24;
	mul.wide.s32 	%rd28, %r93, 16;
	add.s64 	%rd29, %rd4, %rd28;
	mov.b64 	%rd30, 0;
	st.global.u64 	[%rd29], %rd30;
	st.global.u64 	[%rd29+8], %rd30;
	bra.uni 	$L__BB0_25;
$L__BB0_24:
	mul.f64 	%fd147, %fd13, %fd36;
	mul.wide.s32 	%rd31, %r93, 16;
	add.s64 	%rd32, %rd4, %rd31;
	ld.global.f64 	%fd148, [%rd32];
	div.rn.f64 	%fd149, %fd148, %fd147;
	st.global.f64 	[%rd32], %fd149;
	ld.global.f64 	%fd150, [%rd32+8];
	div.rn.f64 	%fd151, %fd150, %fd147;
	st.global.f64 	[%rd32+8], %fd151;
$L__BB0_25:
	add.s32 	%r86, %r86, 1;
	ld.global.u32 	%r76, [%rd3+4];
	ld.global.u32 	%r77, [%rd3+8];
	mad.lo.s32 	%r93, %r77, %r76, %r93;
	ld.global.u32 	%r78, [%rd3];
	setp.lt.s32 	%p24, %r86, %r78;
	@%p24 bra 	$L__BB0_9;
	bra.uni 	$L__BB0_33;
$L__BB0_26:
	mul.f64 	%fd55, %fd37, %fd3;
	mul.wide.s32 	%rd13, %r93, 16;
	add.s64 	%rd14, %rd1, %rd13;
	ld.global.f64 	%fd56, [%rd14];
	div.rn.f64 	%fd57, %fd56, %fd55;
	st.global.f64 	[%rd14], %fd57;
	ld.global.f64 	%fd58, [%rd14+8];
	div.rn.f64 	%fd59, %fd58, %fd55;
	st.global.f64 	[%rd14+8], %fd59;
$L__BB0_27:
	add.s32 	%r94, %r94, 1;
	ld.global.u32 	%r54, [%rd3+4];
	ld.global.u32 	%r55, [%rd3+8];
	mad.lo.s32 	%r93, %r55, %r54, %r93;
	ld.global.u32 	%r56, [%rd3];
	setp.lt.s32 	%p10, %r94, %r56;
	@%p10 bra 	$L__BB0_6;
	bra.uni 	$L__BB0_33;
$L__BB0_28:
	mov.b32 	%r96, 0;
$L__BB0_29:
	setp.eq.s32 	%p25, %r6, 0;
	setp.eq.s32 	%p26, %r5, 0;
	ld.global.u32 	%r80, [%rd2];
	neg.s32 	%r81, %r96;
	setp.eq.s32 	%p27, %r80, %r81;
	and.pred  	%p28, %p27, %p26;
	and.pred  	%p29, %p28, %p25;
	@%p29 bra 	$L__BB0_31;
	mul.wide.s32 	%rd36, %r93, 16;
	add.s64 	%rd37, %rd1, %rd36;
	ld.global.f64 	%fd152, [%rd37];
	div.rn.f64 	%fd153, %fd152, 0d0000000000000000;
	st.global.f64 	[%rd37], %fd153;
	ld.global.f64 	%fd154, [%rd37+8];
	div.rn.f64 	%fd155, %fd154, 0d0000000000000000;
	st.global.f64 	[%rd37+8], %fd155;
	bra.uni 	$L__BB0_32;
$L__BB0_31:
	mul.wide.s32 	%rd33, %r93, 16;
	add.s64 	%rd34, %rd1, %rd33;
	mov.b64 	%rd35, 0;
	st.global.u64 	[%rd34], %rd35;
	st.global.u64 	[%rd34+8], %rd35;
$L__BB0_32:
	add.s32 	%r96, %r96, 1;
	ld.global.u32 	%r82, [%rd3+4];
	ld.global.u32 	%r83, [%rd3+8];
	mad.lo.s32 	%r93, %r83, %r82, %r93;
	ld.global.u32 	%r84, [%rd3];
	setp.lt.s32 	%p30, %r96, %r84;
	@%p30 bra 	$L__BB0_29;
$L__BB0_33:
	ret;

}
.func  (.param .align 16 .b8 func_retval0[16]) __internal_trig_reduction_slowpathd(
	.param .b64 __internal_trig_reduction_slowpathd_param_0
)
{
	.local .align 8 .b8 	__local_depot1[40];
	.reg .b64 	%SP;
	.reg .b64 	%SPL;
	.reg .pred 	%p<10>;
	.reg .b32 	%r<47>;
	.reg .b64 	%rd<74>;
	.reg .b64 	%fd<5>;

	mov.u64 	%SPL, __local_depot1;
	ld.param.f64 	%fd4, [__internal_trig_reduction_slowpathd_param_0];
	add.u64 	%rd1, %SPL, 0;
	{
	.reg .b32 %temp; 
	mov.b64 	{%temp, %r1}, %fd4;
	}
	shr.u32 	%r2, %r1, 20;
	and.b32  	%r3, %r2, 2047;
	setp.eq.s32 	%p1, %r3, 2047;
	mov.b32 	%r46, 0;
	@%p1 bra 	$L__BB1_9;
	add.s32 	%r20, %r3, -1024;
	mov.b64 	%rd20, %fd4;
	shl.b64 	%rd2, %rd20, 11;
	shr.u32 	%r4, %r20, 6;
	sub.s32 	%r45, 15, %r4;
	sub.s32 	%r21, 19, %r4;
	setp.lt.u32 	%p2, %r20, 128;
	selp.b32 	%r6, 18, %r21, %p2;
	setp.ge.s32 	%p3, %r45, %r6;
	mov.b64 	%rd70, 0;
	@%p3 bra 	$L__BB1_4;
	add.s32 	%r23, %r6, %r4;
	neg.s32 	%r43, %r23;
	or.b64  	%rd3, %rd2, -9223372036854775808;
	mov.b64 	%rd70, 0;
	mov.b32 	%r42, 0;
	mov.u64 	%rd25, __cudart_i2opi_d;
	mov.u32 	%r44, %r45;
$L__BB1_3:
	.pragma "nounroll";
	mul.wide.s32 	%rd22, %r42, 8;
	add.s64 	%rd23, %rd1, %rd22;
	mul.wide.s32 	%rd24, %r44, 8;
	add.s64 	%rd26, %rd25, %rd24;
	ld.global.nc.u64 	%rd27, [%rd26];
	{
	.reg .u32 %r0, %r1, %r2, %r3, %alo, %ahi, %blo, %bhi, %clo, %chi;
	mov.b64 	{%alo,%ahi}, %rd27;
	mov.b64 	{%blo,%bhi}, %rd3;
	mov.b64 	{%clo,%chi}, %rd70;
	mad.lo.cc.u32 	%r0, %alo, %blo, %clo;
	madc.hi.cc.u32 	%r1, %alo, %blo, %chi;
	madc.hi.u32 	%r2, %alo, %bhi, 0;
	mad.lo.cc.u32 	%r1, %alo, %bhi, %r1;
	madc.hi.cc.u32 	%r2, %ahi, %blo, %r2;
	madc.hi.u32 	%r3, %ahi, %bhi, 0;
	mad.lo.cc.u32 	%r1, %ahi, %blo, %r1;
	madc.lo.cc.u32 	%r2, %ahi, %bhi, %r2;
	addc.u32 	%r3, %r3, 0;
	mov.b64 	%rd28, {%r0,%r1};
	mov.b64 	%rd70, {%r2,%r3};
	}
	st.local.u64 	[%rd23], %rd28;
	add.s32 	%r44, %r44, 1;
	add.s32 	%r43, %r43, 1;
	add.s32 	%r42, %r42, 1;
	setp.ne.s32 	%p4, %r43, -15;
	mov.u32 	%r45, %r6;
	@%p4 bra 	$L__BB1_3;
$L__BB1_4:
	cvt.s64.s32 	%rd29, %r45;
	cvt.u64.u32 	%rd30, %r4;
	add.s64 	%rd31, %rd30, %rd29;
	shl.b64 	%rd32, %rd31, 3;
	add.s64 	%rd33, %rd1, %rd32;
	st.local.u64 	[%rd33+-120], %rd70;
	and.b32  	%r15, %r2, 63;
	ld.local.u64 	%rd72, [%rd1+16];
	ld.local.u64 	%rd71, [%rd1+24];
	setp.eq.s32 	%p5, %r15, 0;
	@%p5 bra 	$L__BB1_6;
	shl.b64 	%rd34, %rd71, %r15;
	shr.u64 	%rd35, %rd72, 1;
	xor.b32  	%r24, %r15, 63;
	shr.u64 	%rd36, %rd35, %r24;
	or.b64  	%rd71, %rd34, %rd36;
	ld.local.u64 	%rd37, [%rd1+8];
	shl.b64 	%rd38, %rd72, %r15;
	shr.u64 	%rd39, %rd37, 1;
	shr.u64 	%rd40, %rd39, %r24;
	or.b64  	%rd72, %rd38, %rd40;
$L__BB1_6:
	and.b32  	%r25, %r1, -2147483648;
	shr.u64 	%rd41, %rd71, 62;
	cvt.u32.u64 	%r26, %rd41;
	mov.b64 	{%r27, %r28}, %rd71;
	mov.b64 	{%r29, %r30}, %rd72;
	shf.l.wrap.b32 	%r31, %r30, %r27, 2;
	shf.l.wrap.b32 	%r32, %r27, %r28, 2;
	mov.b64 	%rd42, {%r31, %r32};
	shl.b64 	%rd43, %rd72, 2;
	shr.u64 	%rd44, %rd42, 63;
	cvt.u32.u64 	%r33, %rd44;
	add.s32 	%r34, %r33, %r26;
	setp.eq.s32 	%p6, %r25, 0;
	neg.s32 	%r35, %r34;
	selp.b32 	%r46, %r34, %r35, %p6;
	setp.gt.s64 	%p7, %rd42, -1;
	mov.b64 	%rd45, 0;
	{
	.reg .u32 %r0, %r1, %r2, %r3, %a0, %a1, %a2, %a3, %b0, %b1, %b2, %b3;
	mov.b64 	{%a0,%a1}, %rd45;
	mov.b64 	{%a2,%a3}, %rd45;
	mov.b64 	{%b0,%b1}, %rd43;
	mov.b64 	{%b2,%b3}, %rd42;
	sub.cc.u32 	%r0, %a0, %b0;
	subc.cc.u32 	%r1, %a1, %b1;
	subc.cc.u32 	%r2, %a2, %b2;
	subc.u32 	%r3, %a3, %b3;
	mov.b64 	%rd46, {%r0,%r1};
	mov.b64 	%rd47, {%r2,%r3};
	}
	xor.b32  	%r36, %r25, -2147483648;
	selp.b64 	%rd73, %rd42, %rd47, %p7;
	selp.b64 	%rd14, %rd43, %rd46, %p7;
	selp.b32 	%r17, %r25, %r36, %p7;
	clz.b64 	%r37, %rd73;
	cvt.u64.u32 	%rd15, %r37;
	setp.eq.s32 	%p8, %r37, 0;
	@%p8 bra 	$L__BB1_8;
	cvt.u32.u64 	%r38, %rd15;
	and.b32  	%r39, %r38, 63;
	shl.b64 	%rd48, %rd73, %r39;
	shr.u64 	%rd49, %rd14, 1;
	not.b32 	%r40, %r38;
	and.b32  	%r41, %r40, 63;
	shr.u64 	%rd50, %rd49, %r41;
	or.b64  	%rd73, %rd48, %rd50;
$L__BB1_8:
	mov.b64 	%rd51, -3958705157555305931;
	{
	.reg .u32 %r0, %r1, %r2, %r3, %alo, %ahi, %blo, %bhi;
	mov.b64 	{%alo,%ahi}, %rd73;
	mov.b64 	{%blo,%bhi}, %rd51;
	mul.lo.u32 	%r0, %alo, %blo;
	mul.hi.u32 	%r1, %alo, %blo;
	mad.lo.cc.u32 	%r1, %alo, %bhi, %r1;
	madc.hi.u32 	%r2, %alo, %bhi, 0;
	mad.lo.cc.u32 	%r1, %ahi, %blo, %r1;
	madc.hi.cc.u32 	%r2, %ahi, %blo, %r2;
	madc.hi.u32 	%r3, %ahi, %bhi, 0;
	mad.lo.cc.u32 	%r2, %ahi, %bhi, %r2;
	addc.u32 	%r3, %r3, 0;
	mov.b64 	%rd52, {%r0,%r1};
	mov.b64 	%rd53, {%r2,%r3};
	}
	setp.gt.s64 	%p9, %rd53, 0;
	{
	.reg .u32 %r0, %r1, %r2, %r3, %a0, %a1, %a2, %a3, %b0, %b1, %b2, %b3;
	mov.b64 	{%a0,%a1}, %rd52;
	mov.b64 	{%a2,%a3}, %rd53;
	mov.b64 	{%b0,%b1}, %rd52;
	mov.b64 	{%b2,%b3}, %rd53;
	add.cc.u32 	%r0, %a0, %b0;
	addc.cc.u32 	%r1, %a1, %b1;
	addc.cc.u32 	%r2, %a2, %b2;
	addc.u32 	%r3, %a3, %b3;
	mov.b64 	%rd54, {%r0,%r1};
	mov.b64 	%rd55, {%r2,%r3};
	}
	selp.b64 	%rd56, %rd55, %rd53, %p9;
	selp.s64 	%rd57, -1, 0, %p9;
	sub.s64 	%rd58, %rd57, %rd15;
	cvt.u64.u32 	%rd59, %r17;
	shl.b64 	%rd60, %rd59, 32;
	add.s64 	%rd61, %rd56, 1;
	shr.u64 	%rd62, %rd61, 10;
	add.s64 	%rd63, %rd62, 1;
	shr.u64 	%rd64, %rd63, 1;
	shl.b64 	%rd65, %rd58, 52;
	add.s64 	%rd66, %rd65, %rd64;
	add.s64 	%rd67, %rd66, 4602678819172646912;
	or.b64  	%rd68, %rd67, %rd60;
	mov.b64 	%fd4, %rd68;
$L__BB1_9:
	st.param.f64 	[func_retval0], %fd4;
	st.param.b32 	[func_retval0+8], %r46;
	ret;

}


// ===== COMPILED SASS (sm_100) =====

	.target	sm_100

	.elftype	@"ET_EXEC"


//--------------------- .note.nv.tkinfo           --------------------------
	.section	.note.nv.tkinfo,"",@"SHT_NOTE"
	.sectionflags	@"SHF_NOTE_NV_TKINFO"
	.tkinfo
        /*0018*/ 	.word	0x00000002
        /*0030*/ 	.string	""
        /*0030*/ 	.string	"ptxas"
        /*0030*/ 	.string	"Cuda compilation tools, release 13.0, V13.0.88"
        /*0030*/ 	.string	"Build cuda_13.0.r13.0/compiler.36424714_0"
        /*0030*/ 	.string	"-arch sm_100 -m 64 "



//--------------------- .note.nv.cuinfo           --------------------------
	.section	.note.nv.cuinfo,"",@"SHT_NOTE"
	.sectionflags	@"SHF_NOTE_NV_CUINFO"
        /*0018*/ 	.short	0x0002
        /*001a*/ 	.short	0x0064
        /*001c*/ 	.short	0x0082
	.zero		2


//--------------------- .nv.info                  --------------------------
	.section	.nv.info,"",@"SHT_CUDA_INFO"
	.align	4


	//----- nvinfo : EIATTR_REGCOUNT
	.align		4
        /*0000*/ 	.byte	0x04, 0x2f
        /*0002*/ 	.short	(.L_3 - .L_2)
	.align		4
.L_2:
        /*0004*/ 	.word	index@(_Z29poisson_fourier_filter_kernelPA2_dPiS1_S1_i)
        /*0008*/ 	.word	0x00000036


	//----- nvinfo : EIATTR_FRAME_SIZE
	.align		4
.L_3:
        /*000c*/ 	.byte	0x04, 0x11
        /*000e*/ 	.short	(.L_5 - .L_4)
	.align		4
.L_4:
        /*0010*/ 	.word	index@($_Z29poisson_fourier_filter_kernelPA2_dPiS1_S1_i$__internal_trig_reduction_slowpathd)
        /*0014*/ 	.word	0x00000028


	//----- nvinfo : EIATTR_FRAME_SIZE
	.align		4
.L_5:
        /*0018*/ 	.byte	0x04, 0x11
        /*001a*/ 	.short	(.L_7 - .L_6)
	.align		4
.L_6:
        /*001c*/ 	.word	index@($__internal_1_$__cuda_sm20_div_rn_f64_full)
        /*0020*/ 	.word	0x00000028


	//----- nvinfo : EIATTR_FRAME_SIZE
	.align		4
.L_7:
        /*0024*/ 	.byte	0x04, 0x11
        /*0026*/ 	.short	(.L_9 - .L_8)
	.align		4
.L_8:
        /*0028*/ 	.word	index@($__internal_0_$__cuda_sm20_dblrcp_rn_slowpath_v3)
        /*002c*/ 	.word	0x00000028


	//----- nvinfo : EIATTR_FRAME_SIZE
	.align		4
.L_9:
        /*0030*/ 	.byte	0x04, 0x11
        /*0032*/ 	.short	(.L_11 - .L_10)
	.align		4
.L_10:
        /*0034*/ 	.word	index@(_Z29poisson_fourier_filter_kernelPA2_dPiS1_S1_i)
        /*0038*/ 	.word	0x00000028


	//----- nvinfo : EIATTR_MIN_STACK_SIZE
	.align		4
.L_11:
        /*003c*/ 	.byte	0x04, 0x12
        /*003e*/ 	.short	(.L_13 - .L_12)
	.align		4
.L_12:
        /*0040*/ 	.word	index@(_Z29poisson_fourier_filter_kernelPA2_dPiS1_S1_i)
        /*0044*/ 	.word	0x00000028
.L_13:


//--------------------- .nv.compat                --------------------------
	.section	.nv.compat,"",@"SHT_CUDA_COMPAT_INFO"
	.align	4
        /*0000*/ 	.byte	0x02, 0x09, 0x00, 0x00, 0x02, 0x02, 0x01, 0x00, 0x02, 0x05, 0x05, 0x00, 0x03, 0x07, 0x01, 0x01
        /*0010*/ 	.byte	0x02, 0x03, 0x00, 0x00, 0x02, 0x06, 0x01, 0x00, 0x04, 0x0b, 0x08, 0x00, 0x01, 0x00, 0x00, 0x00
        /*0020*/ 	.byte	0x00, 0x00, 0x00, 0x00


//--------------------- .nv.info._Z29poisson_fourier_filter_kernelPA2_dPiS1_S1_i --------------------------
	.section	.nv.info._Z29poisson_fourier_filter_kernelPA2_dPiS1_S1_i,"",@"SHT_CUDA_INFO"
	.sectionflags	@""
	.align	4


	//----- nvinfo : EIATTR_CUDA_API_VERSION
	.align		4
        /*0000*/ 	.byte	0x04, 0x37
        /*0002*/ 	.short	(.L_15 - .L_14)
.L_14:
        /*0004*/ 	.word	0x00000082


	//----- nvinfo : EIATTR_KPARAM_INFO
	.align		4
.L_15:
        /*0008*/ 	.byte	0x04, 0x17
        /*000a*/ 	.short	(.L_17 - .L_16)
.L_16:
        /*000c*/ 	.word	0x00000000
        /*0010*/ 	.short	0x0004
        /*0012*/ 	.short	0x0020
        /*0014*/ 	.byte	0x00, 0xf0, 0x11, 0x00


	//----- nvinfo : EIATTR_KPARAM_INFO
	.align		4
.L_17:
        /*0018*/ 	.byte	0x04, 0x17
        /*001a*/ 	.short	(.L_19 - .L_18)
.L_18:
        /*001c*/ 	.word	0x00000000
        /*0020*/ 	.short	0x0003
        /*0022*/ 	.short	0x0018
        /*0024*/ 	.byte	0x00, 0xf5, 0x21, 0x00


	//----- nvinfo : EIATTR_KPARAM_INFO
	.align		4
.L_19:
        /*0028*/ 	.byte	0x04, 0x17
        /*002a*/ 	.short	(.L_21 - .L_20)
.L_20:
        /*002c*/ 	.word	0x00000000
        /*0030*/ 	.short	0x0002
        /*0032*/ 	.short	0x0010
        /*0034*/ 	.byte	0x00, 0xf5, 0x21, 0x00


	//----- nvinfo : EIATTR_KPARAM_INFO
	.align		4
.L_21:
        /*0038*/ 	.byte	0x04, 0x17
        /*003a*/ 	.short	(.L_23 - .L_22)
.L_22:
        /*003c*/ 	.word	0x00000000
        /*0040*/ 	.short	0x0001
        /*0042*/ 	.short	0x0008
        /*0044*/ 	.byte	0x00, 0xf5, 0x21, 0x00


	//----- nvinfo : EIATTR_KPARAM_INFO
	.align		4
.L_23:
        /*0048*/ 	.byte	0x04, 0x17
        /*004a*/ 	.short	(.L_25 - .L_24)
.L_24:
        /*004c*/ 	.word	0x00000000
        /*0050*/ 	.short	0x0000
        /*0052*/ 	.short	0x0000
        /*0054*/ 	.byte	0x00, 0xf5, 0x21, 0x00


	//----- nvinfo : EIATTR_SPARSE_MMA_MASK
	.align		4
.L_25:
        /*0058*/ 	.byte	0x03, 0x50
        /*005a*/ 	.short	0x0000


	//----- nvinfo : EIATTR_MAXREG_COUNT
	.align		4
        /*005c*/ 	.byte	0x03, 0x1b
        /*005e*/ 	.short	0x00ff


	//----- nvinfo : EIATTR_MERCURY_ISA_VERSION
	.align		4
        /*0060*/ 	.byte	0x03, 0x5f
        /*0062*/ 	.short	0x0101


	//----- nvinfo : EIATTR_VRC_CTA_INIT_COUNT
	.align		4
        /*0064*/ 	.byte	0x02, 0x4a
	.zero		1
	.zero		1


	//----- nvinfo : EIATTR_EXIT_INSTR_OFFSETS
	.align		4
        /*0068*/ 	.byte	0x04, 0x1c
        /*006a*/ 	.short	(.L_27 - .L_26)


	//   ....[0]....
.L_26:
        /*006c*/ 	.word	0x000000e0


	//   ....[1]....
        /*0070*/ 	.word	0x00000110


	//   ....[2]....
        /*0074*/ 	.word	0x00000140


	//   ....[3]....
        /*0078*/ 	.word	0x00000c60


	//   ....[4]....
        /*007c*/ 	.word	0x000010f0


	//   ....[5]....
        /*0080*/ 	.word	0x00002980


	//----- nvinfo : EIATTR_CRS_STACK_SIZE
	.align		4
.L_27:
        /*0084*/ 	.byte	0x04, 0x1e
        /*0086*/ 	.short	(.L_29 - .L_28)
.L_28:
        /*0088*/ 	.word	0x00000000


	//----- nvinfo : EIATTR_CBANK_PARAM_SIZE
	.align		4
.L_29:
        /*008c*/ 	.byte	0x03, 0x19
        /*008e*/ 	.short	0x0024


	//----- nvinfo : EIATTR_PARAM_CBANK
	.align		4
        /*0090*/ 	.byte	0x04, 0x0a
        /*0092*/ 	.short	(.L_31 - .L_30)
	.align		4
.L_30:
        /*0094*/ 	.word	index@(.nv.constant0._Z29poisson_fourier_filter_kernelPA2_dPiS1_S1_i)
        /*0098*/ 	.short	0x0380
        /*009a*/ 	.short	0x0024


	//----- nvinfo : EIATTR_SW_WAR
	.align		4
.L_31:
        /*009c*/ 	.byte	0x04, 0x36
        /*009e*/ 	.short	(.L_33 - .L_32)
.L_32:
        /*00a0*/ 	.word	0x00000008
.L_33:


//--------------------- .nv.callgraph             --------------------------
	.section	.nv.callgraph,"",@"SHT_CUDA_CALLGRAPH"
	.align	4
	.sectionentsize	8
	.align		4
        /*0000*/ 	.word	0x00000000
	.align		4
        /*0004*/ 	.word	0xffffffff
	.align		4
        /*0008*/ 	.word	0x00000000
	.align		4
        /*000c*/ 	.word	0xfffffffe
	.align		4
        /*0010*/ 	.word	0x00000000
	.align		4
        /*0014*/ 	.word	0xfffffffd
	.align		4
        /*0018*/ 	.word	0x00000000
	.align		4
        /*001c*/ 	.word	0xfffffffc


//--------------------- .nv.constant4             --------------------------
	.section	.nv.constant4,"a",@progbits
	.align	8
	.align		8
.nv.constant4:
        /*0000*/ 	.dword	__cudart_i2opi_d
	.align		8
        /*0008*/ 	.dword	__cudart_sin_cos_coeffs


//--------------------- .text._Z29poisson_fourier_filter_kernelPA2_dPiS1_S1_i --------------------------
	.section	.text._Z29poisson_fourier_filter_kernelPA2_dPiS1_S1_i,"ax",@progbits
	.align	128
        .global         _Z29poisson_fourier_filter_kernelPA2_dPiS1_S1_i
        .type           _Z29poisson_fourier_filter_kernelPA2_dPiS1_S1_i,@function
        .size           _Z29poisson_fourier_filter_kernelPA2_dPiS1_S1_i,(.L_x_69 - _Z29poisson_fourier_filter_kernelPA2_dPiS1_S1_i)
        .other          _Z29poisson_fourier_filter_kernelPA2_dPiS1_S1_i,@"STO_CUDA_ENTRY STV_DEFAULT"
_Z29poisson_fourier_filter_kernelPA2_dPiS1_S1_i:
.text._Z29poisson_fourier_filter_kernelPA2_dPiS1_S1_i:
[----:B------:R-:W0:Y:S08]  /*0000*/  LDC R1, c[0x0][0x37c] ;  /* 0x0000df00ff017b82 */ /* 0x000e300000000800 */
[----:B------:R-:W1:Y:S01]  /*0010*/  LDC.64 R4, c[0x0][0x390] ;  /* 0x0000e400ff047b82 */ /* 0x000e620000000a00 */
[----:B------:R-:W1:Y:S01]  /*0020*/  LDCU.64 UR6, c[0x0][0x358] ;  /* 0x00006b00ff0677ac */ /* 0x000e620008000a00 */
[----:B0-----:R-:W-:Y:S01]  /*0030*/  VIADD R1, R1, 0xffffffd8 ;  /* 0xffffffd801017836 */ /* 0x001fe20000000000 */
[----:B-1----:R-:W2:Y:S01]  /*0040*/  LDG.E R3, desc[UR6][R4.64+0x8] ;  /* 0x0000080604037981 */ /* 0x002ea2000c1e1900 */
[----:B------:R-:W0:Y:S01]  /*0050*/  LDCU UR4, c[0x0][0x360] ;  /* 0x00006c00ff0477ac */ /* 0x000e220008000800 */
[----:B------:R-:W0:Y:S01]  /*0060*/  S2R R2, SR_CTAID.X ;  /* 0x0000000000027919 */ /* 0x000e220000002500 */
[----:B------:R-:W1:Y:S01]  /*0070*/  LDCU UR5, c[0x0][0x364] ;  /* 0x00006c80ff0577ac */ /* 0x000e620008000800 */
[----:B------:R-:W0:Y:S01]  /*0080*/  S2R R7, SR_TID.X ;  /* 0x0000000000077919 */ /* 0x000e220000002100 */
[----:B------:R-:W1:Y:S01]  /*0090*/  S2R R0, SR_CTAID.Y ;  /* 0x0000000000007919 */ /* 0x000e620000002600 */
[----:B------:R-:W1:Y:S01]  /*00a0*/  S2R R9, SR_TID.Y ;  /* 0x0000000000097919 */ /* 0x000e620000002200 */
[----:B0-----:R-:W-:-:S02]  /*00b0*/  IMAD R2, R2, UR4, R7 ;  /* 0x0000000402027c24 */ /* 0x001fc4000f8e0207 */
[----:B-1----:R-:W-:-:S03]  /*00c0*/  IMAD R0, R0, UR5, R9 ;  /* 0x0000000500007c24 */ /* 0x002fc6000f8e0209 */
[----:B--2---:R-:W-:-:S13]  /*00d0*/  ISETP.GE.U32.AND P0, PT, R2, R3, PT ;  /* 0x000000030200720c */ /* 0x004fda0003f06070 */
[----:B------:R-:W-:Y:S05]  /*00e0*/  @P0 EXIT ;  /* 0x000000000000094d */ /* 0x000fea0003800000 */
[----:B------:R-:W2:Y:S02]  /*00f0*/  LDG.E R7, desc[UR6][R4.64+0x4] ;  /* 0x0000040604077981 */ /* 0x000ea4000c1e1900 */
[----:B--2---:R-:W-:-:S13]  /*0100*/  ISETP.GE.U32.AND P0, PT, R0, R7, PT ;  /* 0x000000070000720c */ /* 0x004fda0003f06070 */
[----:B------:R-:W-:Y:S05]  /*0110*/  @P0 EXIT ;  /* 0x000000000000094d */ /* 0x000fea0003800000 */
[----:B------:R-:W2:Y:S02]  /*0120*/  LDG.E R4, desc[UR6][R4.64] ;  /* 0x0000000604047981 */ /* 0x000ea4000c1e1900 */
[----:B--2---:R-:W-:-:S13]  /*0130*/  ISETP.GE.AND P0, PT, R4, 0x1, PT ;  /* 0x000000010400780c */ /* 0x004fda0003f06270 */
[----:B------:R-:W-:Y:S05]  /*0140*/  @!P0 EXIT ;  /* 0x000000000000894d */ /* 0x000fea0003800000 */
[----:B------:R-:W0:Y:S02]  /*0150*/  LDC.64 R8, c[0x0][0x388] ;  /* 0x0000e200ff087b82 */ /* 0x000e240000000a00 */
[----:B0-----:R-:W2:Y:S06]  /*0160*/  LDG.E R22, desc[UR6][R8.64+0x4] ;  /* 0x0000040608167981 */ /* 0x001eac000c1e1900 */
[----:B------:R-:W0:Y:S01]  /*0170*/  LDC.64 R16, c[0x0][0x398] ;  /* 0x0000e600ff107b82 */ /* 0x000e220000000a00 */
[----:B------:R-:W3:Y:S01]  /*0180*/  LDG.E R30, desc[UR6][R8.64+0x8] ;  /* 0x00000806081e7981 */ /* 0x000ee2000c1e1900 */
[----:B------:R-:W-:Y:S01]  /*0190*/  IMAD.MOV.U32 R4, RZ, RZ, 0x1 ;  /* 0x00000001ff047424 */ /* 0x000fe200078e00ff */
[----:B------:R-:W-:Y:S01]  /*01a0*/  UMOV UR4, 0x54442d18 ;  /* 0x54442d1800047882 */ /* 0x000fe20000000000 */
[----:B------:R-:W-:Y:S01]  /*01b0*/  UMOV UR5, 0x401921fb ;  /* 0x401921fb00057882 */ /* 0x000fe20000000000 */
[----:B------:R1:W5:Y:S04]  /*01c0*/  LDG.E R6, desc[UR6][R8.64] ;  /* 0x0000000608067981 */ /* 0x000368000c1e1900 */
[----:B0-----:R-:W4:Y:S04]  /*01d0*/  LDG.E R7, desc[UR6][R16.64+0x4] ;  /* 0x0000040610077981 */ /* 0x001f28000c1e1900 */
[----:B------:R-:W3:Y:S01]  /*01e0*/  LDG.E R21, desc[UR6][R16.64+0x8] ;  /* 0x0000080610157981 */ /* 0x000ee2000c1e1900 */
[----:B------:R-:W-:Y:S01]  /*01f0*/  BSSY.RECONVERGENT B1, `(.L_x_0) ;  /* 0x0000027000017945 */ /* 0x000fe20003800200 */
[----:B--2---:R-:W0:Y:S08]  /*0200*/  I2F.F64 R22, R22 ;  /* 0x0000001600167312 */ /* 0x004e300000201c00 */
[----:B0-----:R-:W0:Y:S02]  /*0210*/  MUFU.RCP64H R5, R23 ;  /* 0x0000001700057308 */ /* 0x001e240000001800 */
[----:B0-----:R-:W-:-:S08]  /*0220*/  DFMA R10, -R22, R4, 1 ;  /* 0x3ff00000160a742b */ /* 0x001fd00000000104 */
[----:B------:R-:W-:-:S08]  /*0230*/  DFMA R10, R10, R10, R10 ;  /* 0x0000000a0a0a722b */ /* 0x000fd0000000000a */
[----:B------:R-:W-:Y:S01]  /*0240*/  DFMA R10, R4, R10, R4 ;  /* 0x0000000a040a722b */ /* 0x000fe20000000004 */
[----:B----4-:R-:W-:-:S04]  /*0250*/  IMAD.IADD R5, R0, 0x1, R7 ;  /* 0x0000000100057824 */ /* 0x010fc800078e0207 */
[----:B------:R-:W0:Y:S03]  /*0260*/  I2F.F64.U32 R12, R5 ;  /* 0x00000005000c7312 */ /* 0x000e260000201800 */
[----:B------:R-:W-:-:S08]  /*0270*/  DFMA R14, -R22, R10, 1 ;  /* 0x3ff00000160e742b */ /* 0x000fd0000000010a */
[----:B------:R-:W-:Y:S02]  /*0280*/  DFMA R34, R10, R14, R10 ;  /* 0x0000000e0a22722b */ /* 0x000fe4000000000a */
[----:B0-----:R-:W-:Y:S01]  /*0290*/  DMUL R14, R12, UR4 ;  /* 0x000000040c0e7c28 */ /* 0x001fe20008000000 */
[----:B---3--:R-:W0:Y:S01]  /*02a0*/  I2F.F64 R30, R30 ;  /* 0x0000001e001e7312 */ /* 0x008e220000201c00 */
[----:B------:R-:W-:-:S06]  /*02b0*/  IMAD.IADD R4, R2, 0x1, R21 ;  /* 0x0000000102047824 */ /* 0x000fcc00078e0215 */
[----:B------:R-:W-:Y:S01]  /*02c0*/  DMUL R18, R14, R34 ;  /* 0x000000220e127228 */ /* 0x000fe20000000000 */
[----:B-1----:R-:W1:Y:S07]  /*02d0*/  I2F.F64.U32 R8, R4 ;  /* 0x0000000400087312 */ /* 0x002e6e0000201800 */
[C---:B------:R-:W-:Y:S02]  /*02e0*/  DFMA R20, -R22.reuse, R18, R14 ;  /* 0x000000121614722b */ /* 0x040fe4000000010e */
[----:B------:R-:W-:-:S02]  /*02f0*/  DMUL R10, R22, 0.5 ;  /* 0x3fe00000160a7828 */ /* 0x000fc40000000000 */
[----:B0-----:R-:W-:-:S04]  /*0300*/  DMUL R16, R30, 0.5 ;  /* 0x3fe000001e107828 */ /* 0x001fc80000000000 */
[----:B------:R-:W-:Y:S02]  /*0310*/  DFMA R34, R34, R20, R18 ;  /* 0x000000142222722b */ /* 0x000fe40000000012 */
[----:B------:R-:W-:Y:S02]  /*0320*/  DSETP.GEU.AND P0, PT, R10, R12, PT ;  /* 0x0000000c0a00722a */ /* 0x000fe40003f0e000 */
[----:B-1----:R-:W-:Y:S01]  /*0330*/  DSETP.GEU.AND P1, PT, R16, R8, PT ;  /* 0x000000081000722a */ /* 0x002fe20003f2e000 */
[----:B------:R-:W-:-:S05]  /*0340*/  IMAD R0, R0, R3, R2 ;  /* 0x0000000300007224 */ /* 0x000fca00078e0202 */
[----:B------:R-:W-:Y:S01]  /*0350*/  FFMA R7, RZ, R23, R35 ;  /* 0x00000017ff077223 */ /* 0x000fe20000000023 */
[----:B------:R-:W-:Y:S02]  /*0360*/  FSEL R10, R22, RZ, !P0 ;  /* 0x000000ff160a7208 */ /* 0x000fe40004000000 */
[----:B------:R-:W-:Y:S02]  /*0370*/  FSEL R11, R23, RZ, !P0 ;  /* 0x000000ff170b7208 */ /* 0x000fe40004000000 */
[----:B------:R-:W-:Y:S02]  /*0380*/  FSEL R2, R30, RZ, !P1 ;  /* 0x000000ff1e027208 */ /* 0x000fe40004800000 */
[----:B------:R-:W-:Y:S02]  /*0390*/  FSEL R3, R31, RZ, !P1 ;  /* 0x000000ff1f037208 */ /* 0x000fe40004800000 */
[----:B------:R-:W-:Y:S02]  /*03a0*/  FSETP.GT.AND P0, PT, |R7|, 1.469367938527859385e-39, PT ;  /* 0x001000000700780b */ /* 0x000fe40003f04200 */
[----:B------:R-:W-:Y:S01]  /*03b0*/  FSETP.GEU.AND P1, PT, |R15|, 6.5827683646048100446e-37, PT ;  /* 0x036000000f00780b */ /* 0x000fe20003f2e200 */
[----:B------:R-:W-:-:S02]  /*03c0*/  DADD R12, R12, -R10 ;  /* 0x000000000c0c7229 */ /* 0x000fc4000000080a */
[----:B------:R-:W-:Y:S01]  /*03d0*/  DADD R10, R8, -R2 ;  /* 0x00000000080a7229 */ /* 0x000fe20000000802 */
[----:B------:R-:W-:-:S09]  /*03e0*/  IMAD.MOV.U32 R3, RZ, RZ, R0 ;  /* 0x000000ffff037224 */ /* 0x000fd200078e0000 */
[----:B------:R-:W-:Y:S05]  /*03f0*/  @P0 BRA P1, `(.L_x_1) ;  /* 0x0000000000180947 */ /* 0x000fea0000800000 */
[----:B------:R-:W-:Y:S01]  /*0400*/  IMAD.MOV.U32 R16, RZ, RZ, R22 ;  /* 0x000000ffff107224 */ /* 0x000fe200078e0016 */
[----:B------:R-:W-:Y:S01]  /*0410*/  MOV R18, 0x440 ;  /* 0x0000044000127802 */ /* 0x000fe20000000f00 */
[----:B------:R-:W-:-:S07]  /*0420*/  IMAD.MOV.U32 R17, RZ, RZ, R23 ;  /* 0x000000ffff117224 */ /* 0x000fce00078e0017 */
[----:B-----5:R-:W-:Y:S05]  /*0430*/  CALL.REL.NOINC `($__internal_1_$__cuda_sm20_div_rn_f64_full) ;  /* 0x0000002400e87944 */ /* 0x020fea0003c00000 */
[----:B------:R-:W-:Y:S02]  /*0440*/  IMAD.MOV.U32 R34, RZ, RZ, R14 ;  /* 0x000000ffff227224 */ /* 0x000fe400078e000e */
[----:B------:R-:W-:-:S07]  /*0450*/  IMAD.MOV.U32 R35, RZ, RZ, R15 ;  /* 0x000000ffff237224 */ /* 0x000fce00078e000f */
.L_x_1:
[----:B------:R-:W-:Y:S05]  /*0460*/  BSYNC.RECONVERGENT B1 ;  /* 0x0000000000017941 */ /* 0x000fea0003800200 */
.L_x_0:
[----:B------:R-:W0:Y:S01]  /*0470*/  MUFU.RCP64H R15, R31 ;  /* 0x0000001f000f7308 */ /* 0x000e220000001800 */
[----:B------:R-:W-:Y:S01]  /*0480*/  IMAD.MOV.U32 R14, RZ, RZ, 0x1 ;  /* 0x00000001ff0e7424 */ /* 0x000fe200078e00ff */
[----:B------:R-:W-:Y:S01]  /*0490*/  UMOV UR4, 0x54442d18 ;  /* 0x54442d1800047882 */ /* 0x000fe20000000000 */
[----:B------:R-:W-:Y:S01]  /*04a0*/  UMOV UR5, 0x401921fb ;  /* 0x401921fb00057882 */ /* 0x000fe20000000000 */
[----:B------:R-:W-:Y:S03]  /*04b0*/  BSSY.RECONVERGENT B1, `(.L_x_2) ;  /* 0x0000018000017945 */ /* 0x000fe60003800200 */
[----:B0-----:R-:W-:-:S08]  /*04c0*/  DFMA R16, -R30, R14, 1 ;  /* 0x3ff000001e10742b */ /* 0x001fd0000000010e */
[----:B------:R-:W-:-:S08]  /*04d0*/  DFMA R16, R16, R16, R16 ;  /* 0x000000101010722b */ /* 0x000fd00000000010 */
[----:B------:R-:W-:Y:S02]  /*04e0*/  DFMA R16, R14, R16, R14 ;  /* 0x000000100e10722b */ /* 0x000fe4000000000e */
[----:B------:R-:W-:Y:S01]  /*04f0*/  DMUL R14, R8, UR4 ;  /* 0x00000004080e7c28 */ /* 0x000fe20008000000 */
[----:B------:R-:W-:Y:S01]  /*0500*/  UMOV UR4, 0x6dc9c883 ;  /* 0x6dc9c88300047882 */ /* 0x000fe20000000000 */
[----:B------:R-:W-:-:S04]  /*0510*/  UMOV UR5, 0x3fe45f30 ;  /* 0x3fe45f3000057882 */ /* 0x000fc80000000000 */
[----:B------:R-:W-:-:S04]  /*0520*/  DFMA R18, -R30, R16, 1 ;  /* 0x3ff000001e12742b */ /* 0x000fc80000000110 */
[----:B------:R-:W-:-:S04]  /*0530*/  FSETP.GEU.AND P1, PT, |R15|, 6.5827683646048100446e-37, PT ;  /* 0x036000000f00780b */ /* 0x000fc80003f2e200 */
[----:B------:R-:W-:-:S08]  /*0540*/  DFMA R18, R16, R18, R16 ;  /* 0x000000121012722b */ /* 0x000fd00000000010 */
[----:B------:R-:W-:-:S08]  /*0550*/  DMUL R32, R14, R18 ;  /* 0x000000120e207228 */ /* 0x000fd00000000000 */
[----:B------:R-:W-:-:S08]  /*0560*/  DFMA R8, -R30, R32, R14 ;  /* 0x000000201e08722b */ /* 0x000fd0000000010e */
[----:B------:R-:W-:Y:S02]  /*0570*/  DFMA R32, R18, R8, R32 ;  /* 0x000000081220722b */ /* 0x000fe40000000020 */
[----:B------:R-:W-:-:S06]  /*0580*/  DMUL R8, R34, UR4 ;  /* 0x0000000422087c28 */ /* 0x000fcc0008000000 */
[----:B------:R0:W1:Y:S02]  /*0590*/  F2I.F64 R2, R8 ;  /* 0x0000000800027311 */ /* 0x0000640000301100 */
[----:B------:R-:W-:-:S05]  /*05a0*/  FFMA R0, RZ, R31, R33 ;  /* 0x0000001fff007223 */ /* 0x000fca0000000021 */
[----:B------:R-:W-:-:S13]  /*05b0*/  FSETP.GT.AND P0, PT, |R0|, 1.469367938527859385e-39, PT ;  /* 0x001000000000780b */ /* 0x000fda0003f04200 */
[----:B01----:R-:W-:Y:S05]  /*05c0*/  @P0 BRA P1, `(.L_x_3) ;  /* 0x0000000000180947 */ /* 0x003fea0000800000 */
[----:B------:R-:W-:Y:S01]  /*05d0*/  IMAD.MOV.U32 R16, RZ, RZ, R30 ;  /* 0x000000ffff107224 */ /* 0x000fe200078e001e */
[----:B------:R-:W-:Y:S01]  /*05e0*/  MOV R18, 0x610 ;  /* 0x0000061000127802 */ /* 0x000fe20000000f00 */
[----:B------:R-:W-:-:S07]  /*05f0*/  IMAD.MOV.U32 R17, RZ, RZ, R31 ;  /* 0x000000ffff117224 */ /* 0x000fce00078e001f */
[----:B-----5:R-:W-:Y:S05]  /*0600*/  CALL.REL.NOINC `($__internal_1_$__cuda_sm20_div_rn_f64_full) ;  /* 0x0000002400747944 */ /* 0x020fea0003c00000 */
[----:B------:R-:W-:Y:S02]  /*0610*/  IMAD.MOV.U32 R32, RZ, RZ, R14 ;  /* 0x000000ffff207224 */ /* 0x000fe400078e000e */
[----:B------:R-:W-:-:S07]  /*0620*/  IMAD.MOV.U32 R33, RZ, RZ, R15 ;  /* 0x000000ffff217224 */ /* 0x000fce00078e000f */
.L_x_3:
[----:B------:R-:W-:Y:S05]  /*0630*/  BSYNC.RECONVERGENT B1 ;  /* 0x0000000000017941 */ /* 0x000fea0003800200 */
.L_x_2:
[----:B------:R-:W0:Y:S01]  /*0640*/  LDCU UR4, c[0x0][0x3a0] ;  /* 0x00007400ff0477ac */ /* 0x000e220008000800 */
[----:B-----5:R1:W2:Y:S01]  /*0650*/  I2F.F64 R8, R6 ;  /* 0x0000000600087312 */ /* 0x0202a20000201c00 */
[----:B------:R-:W-:Y:S01]  /*0660*/  UMOV UR8, 0x6dc9c883 ;  /* 0x6dc9c88300087882 */ /* 0x000fe20000000000 */
[----:B------:R-:W-:Y:S02]  /*0670*/  UMOV UR9, 0x3fe45f30 ;  /* 0x3fe45f3000097882 */ /* 0x000fe40000000000 */
[----:B------:R-:W-:-:S06]  /*0680*/  DMUL R14, R32, UR8 ;  /* 0x00000008200e7c28 */ /* 0x000fcc0008000000 */
[----:B------:R1:W3:Y:S01]  /*0690*/  F2I.F64 R0, R14 ;  /* 0x0000000e00007311 */ /* 0x0002e20000301100 */
[----:B0-----:R-:W-:-:S09]  /*06a0*/  UISETP.NE.AND UP0, UPT, UR4, URZ, UPT ;  /* 0x000000ff0400728c */ /* 0x001fd2000bf05270 */
[----:B-123--:R-:W-:Y:S05]  /*06b0*/  BRA.U !UP0, `(.L_x_4) ;  /* 0x0000000908907547 */ /* 0x00efea000b800000 */
[----:B------:R-:W-:-:S09]  /*06c0*/  UISETP.NE.AND UP0, UPT, UR4, 0x1, UPT ;  /* 0x000000010400788c */ /* 0x000fd2000bf05270 */
[----:B------:R-:W-:Y:S05]  /*06d0*/  BRA.U UP0, `(.L_x_5) ;  /* 0x0000000500647547 */ /* 0x000fea000b800000 */
[----:B------:R-:W-:Y:S01]  /*06e0*/  DMUL R10, R10, R10 ;  /* 0x0000000a0a0a7228 */ /* 0x000fe20000000000 */
[----:B------:R-:W-:Y:S01]  /*06f0*/  UMOV UR4, URZ ;  /* 0x000000ff00047c82 */ /* 0x000fe20008000000 */
[----:B------:R-:W-:Y:S02]  /*0700*/  DMUL R26, R12, R12 ;  /* 0x0000000c0c1a7228 */ /* 0x000fe40000000000 */
[----:B------:R-:W-:-:S11]  /*0710*/  DMUL R24, R8, 0.5 ;  /* 0x3fe0000008187828 */ /* 0x000fd60000000000 */
.L_x_12:
[----:B0-----:R-:W0:Y:S02]  /*0720*/  LDC.64 R16, c[0x0][0x398] ;  /* 0x0000e600ff107b82 */ /* 0x001e240000000a00 */
[----:B0-----:R-:W2:Y:S01]  /*0730*/  LDG.E R16, desc[UR6][R16.64] ;  /* 0x0000000610107981 */ /* 0x001ea2000c1e1900 */
[----:B------:R-:W-:Y:S01]  /*0740*/  UMOV UR8, 0xc9be45de ;  /* 0xc9be45de00087882 */ /* 0x000fe20000000000 */
[----:B------:R-:W-:Y:S01]  /*0750*/  UMOV UR9, 0x4043bd3c ;  /* 0x4043bd3c00097882 */ /* 0x000fe20000000000 */
[----:B------:R-:W-:Y:S01]  /*0760*/  BSSY.RECONVERGENT B1, `(.L_x_6) ;  /* 0x0000047000017945 */ /* 0x000fe20003800200 */
[----:B--2---:R-:W-:-:S04]  /*0770*/  VIADD R0, R16, UR4 ;  /* 0x0000000410007c36 */ /* 0x004fc80008000000 */
[----:B------:R-:W0:Y:S01]  /*0780*/  I2F.F64 R6, R0 ;  /* 0x0000000000067312 */ /* 0x000e220000201c00 */
[----:B------:R-:W-:-:S13]  /*0790*/  LOP3.LUT P0, RZ, R4, R0, R5, 0xfe, !PT ;  /* 0x0000000004ff7212 */ /* 0x000fda000780fe05 */
[----:B------:R-:W1:Y:S01]  /*07a0*/  @!P0 LDC.64 R14, c[0x0][0x380] ;  /* 0x0000e000ff0e8b82 */ /* 0x000e620000000a00 */
[----:B0-----:R-:W-:-:S06]  /*07b0*/  DSETP.GEU.AND P1, PT, R24, R6, PT ;  /* 0x000000061800722a */ /* 0x001fcc0003f2e000 */
[----:B------:R-:W-:Y:S02]  /*07c0*/  FSEL R12, R8, RZ, !P1 ;  /* 0x000000ff080c7208 */ /* 0x000fe40004800000 */
[----:B------:R-:W-:-:S06]  /*07d0*/  FSEL R13, R9, RZ, !P1 ;  /* 0x000000ff090d7208 */ /* 0x000fcc0004800000 */
[----:B------:R-:W-:-:S08]  /*07e0*/  DADD R6, R6, -R12 ;  /* 0x0000000006067229 */ /* 0x000fd0000000080c */
[----:B------:R-:W-:Y:S01]  /*07f0*/  DFMA R6, R6, R6, R26 ;  /* 0x000000060606722b */ /* 0x000fe2000000001a */
[----:B-1----:R-:W-:-:S05]  /*0800*/  @!P0 IMAD.WIDE R14, R3, 0x10, R14 ;  /* 0x00000010030e8825 */ /* 0x002fca00078e020e */
[----:B------:R0:W-:Y:S02]  /*0810*/  @!P0 STG.E.64 desc[UR6][R14.64], RZ ;  /* 0x000000ff0e008986 */ /* 0x0001e4000c101b06 */
[----:B------:R-:W-:Y:S02]  /*0820*/  DADD R6, R10, R6 ;  /* 0x000000000a067229 */ /* 0x000fe40000000006 */
[----:B------:R0:W-:Y:S06]  /*0830*/  @!P0 STG.E.64 desc[UR6][R14.64+0x8], RZ ;  /* 0x000008ff0e008986 */ /* 0x0001ec000c101b06 */
[----:B------:R-:W-:Y:S01]  /*0840*/  DMUL R12, R6, -UR8 ;  /* 0x80000008060c7c28 */ /* 0x000fe20008000000 */
[----:B------:R-:W-:Y:S10]  /*0850*/  @!P0 BRA `(.L_x_7) ;  /* 0x0000000000dc8947 */ /* 0x000ff40003800000 */
[----:B------:R-:W1:Y:S02]  /*0860*/  LDC.64 R6, c[0x0][0x380] ;  /* 0x0000e000ff067b82 */ /* 0x000e640000000a00 */
[----:B-1----:R-:W-:-:S05]  /*0870*/  IMAD.WIDE R6, R3, 0x10, R6 ;  /* 0x0000001003067825 */ /* 0x002fca00078e0206 */
[----:B------:R-:W2:Y:S01]  /*0880*/  LDG.E.64 R16, desc[UR6][R6.64] ;  /* 0x0000000606107981 */ /* 0x000ea2000c1e1b00 */
[----:B------:R-:W-:Y:S01]  /*0890*/  DMUL R12, R12, R8 ;  /* 0x000000080c0c7228 */ /* 0x000fe20000000000 */
[----:B0-----:R-:W-:Y:S01]  /*08a0*/  IMAD.MOV.U32 R14, RZ, RZ, 0x1 ;  /* 0x00000001ff0e7424 */ /* 0x001fe200078e00ff */
[----:B------:R-:W-:Y:S06]  /*08b0*/  BSSY.RECONVERGENT B2, `(.L_x_8) ;  /* 0x0000016000027945 */ /* 0x000fec0003800200 */
[----:B------:R-:W-:-:S08]  /*08c0*/  DMUL R12, R22, R12 ;  /* 0x0000000c160c7228 */ /* 0x000fd00000000000 */
[----:B------:R-:W-:-:S06]  /*08d0*/  DMUL R12, R30, R12 ;  /* 0x0000000c1e0c7228 */ /* 0x000fcc0000000000 */
[----:B------:R-:W0:Y:S02]  /*08e0*/  MUFU.RCP64H R15, R13 ;  /* 0x0000000d000f7308 */ /* 0x000e240000001800 */
[----:B0-----:R-:W-:-:S08]  /*08f0*/  DFMA R18, -R12, R14, 1 ;  /* 0x3ff000000c12742b */ /* 0x001fd0000000010e */
[----:B------:R-:W-:-:S08]  /*0900*/  DFMA R18, R18, R18, R18 ;  /* 0x000000121212722b */ /* 0x000fd00000000012 */
[----:B------:R-:W-:-:S08]  /*0910*/  DFMA R18, R14, R18, R14 ;  /* 0x000000120e12722b */ /* 0x000fd0000000000e */
[----:B------:R-:W-:-:S08]  /*0920*/  DFMA R14, -R12, R18, 1 ;  /* 0x3ff000000c0e742b */ /* 0x000fd00000000112 */
[----:B------:R-:W-:-:S08]  /*0930*/  DFMA R14, R18, R14, R18 ;  /* 0x0000000e120e722b */ /* 0x000fd00000000012 */
[----:B--2---:R-:W-:Y:S01]  /*0940*/  DMUL R18, R16, R14 ;  /* 0x0000000e10127228 */ /* 0x004fe20000000000 */
[----:B------:R-:W-:-:S07]  /*0950*/  FSETP.GEU.AND P1, PT, |R17|, 6.5827683646048100446e-37, PT ;  /* 0x036000001100780b */ /* 0x000fce0003f2e200 */
[----:B------:R-:W-:-:S08]  /*0960*/  DFMA R20, -R12, R18, R16 ;  /* 0x000000120c14722b */ /* 0x000fd00000000110 */
[----:B------:R-:W-:-:S10]  /*0970*/  DFMA R14, R14, R20, R18 ;  /* 0x000000140e0e722b */ /* 0x000fd40000000012 */
[----:B------:R-:W-:-:S05]  /*0980*/  FFMA R0, RZ, R13, R15 ;  /* 0x0000000dff007223 */ /* 0x000fca000000000f */
[----:B------:R-:W-:-:S13]  /*0990*/  FSETP.GT.AND P0, PT, |R0|, 1.469367938527859385e-39, PT ;  /* 0x001000000000780b */ /* 0x000fda0003f04200 */
[----:B------:R-:W-:Y:S05]  /*09a0*/  @P0 BRA P1, `(.L_x_9) ;  /* 0x0000000000180947 */ /* 0x000fea0000800000 */
[----:B------:R-:W-:Y:S01]  /*09b0*/  IMAD.MOV.U32 R14, RZ, RZ, R16 ;  /* 0x000000ffff0e7224 */ /* 0x000fe200078e0010 */
[----:B------:R-:W-:Y:S01]  /*09c0*/  MOV R18, 0xa10 ;  /* 0x00000a1000127802 */ /* 0x000fe20000000f00 */
[----:B------:R-:W-:Y:S02]  /*09d0*/  IMAD.MOV.U32 R15, RZ, RZ, R17 ;  /* 0x000000ffff0f7224 */ /* 0x000fe400078e0011 */
[----:B------:R-:W-:Y:S02]  /*09e0*/  IMAD.MOV.U32 R16, RZ, RZ, R12 ;  /* 0x000000ffff107224 */ /* 0x000fe400078e000c */
[----:B------:R-:W-:-:S07]  /*09f0*/  IMAD.MOV.U32 R17, RZ, RZ, R13 ;  /* 0x000000ffff117224 */ /* 0x000fce00078e000d */
[----:B------:R-:W-:Y:S05]  /*0a00*/  CALL.REL.NOINC `($__internal_1_$__cuda_sm20_div_rn_f64_full) ;  /* 0x0000002000747944 */ /* 0x000fea0003c00000 */
.L_x_9:
[----:B------:R-:W-:Y:S05]  /*0a10*/  BSYNC.RECONVERGENT B2 ;  /* 0x0000000000027941 */ /* 0x000fea0003800200 */
.L_x_8:
[----:B------:R-:W2:Y:S01]  /*0a20*/  LDG.E.64 R18, desc[UR6][R6.64+0x8] ;  /* 0x0000080606127981 */ /* 0x000ea2000c1e1b00 */
[----:B------:R-:W0:Y:S01]  /*0a30*/  MUFU.RCP64H R17, R13 ;  /* 0x0000000d00117308 */ /* 0x000e220000001800 */
[----:B------:R-:W-:Y:S01]  /*0a40*/  IMAD.MOV.U32 R16, RZ, RZ, 0x1 ;  /* 0x00000001ff107424 */ /* 0x000fe200078e00ff */
[----:B------:R-:W-:Y:S01]  /*0a50*/  BSSY.RECONVERGENT B2, `(.L_x_10) ;  /* 0x0000016000027945 */ /* 0x000fe20003800200 */
[----:B------:R1:W-:Y:S04]  /*0a60*/  STG.E.64 desc[UR6][R6.64], R14 ;  /* 0x0000000e06007986 */ /* 0x0003e8000c101b06 */
        /* <DEDUP_REMOVED lines=11> */
[----:B-1----:R-:W-:Y:S05]  /*0b20*/  @P0 BRA P1, `(.L_x_11) ;  /* 0x0000000000200947 */ /* 0x002fea0000800000 */
[----:B------:R-:W-:Y:S01]  /*0b30*/  IMAD.MOV.U32 R14, RZ, RZ, R18 ;  /* 0x000000ffff0e7224 */ /* 0x000fe200078e0012 */
[----:B------:R-:W-:Y:S01]  /*0b40*/  MOV R18, 0xb90 ;  /* 0x00000b9000127802 */ /* 0x000fe20000000f00 */
[----:B------:R-:W-:Y:S02]  /*0b50*/  IMAD.MOV.U32 R15, RZ, RZ, R19 ;  /* 0x000000ffff0f7224 */ /* 0x000fe400078e0013 */
[----:B------:R-:W-:Y:S02]  /*0b60*/  IMAD.MOV.U32 R16, RZ, RZ, R12 ;  /* 0x000000ffff107224 */ /* 0x000fe400078e000c */
[----:B------:R-:W-:-:S07]  /*0b70*/  IMAD.MOV.U32 R17, RZ, RZ, R13 ;  /* 0x000000ffff117224 */ /* 0x000fce00078e000d */
[----:B------:R-:W-:Y:S05]  /*0b80*/  CALL.REL.NOINC `($__internal_1_$__cuda_sm20_div_rn_f64_full) ;  /* 0x0000002000147944 */ /* 0x000fea0003c00000 */
[----:B------:R-:W-:Y:S02]  /*0b90*/  IMAD.MOV.U32 R16, RZ, RZ, R14 ;  /* 0x000000ffff107224 */ /* 0x000fe400078e000e */
[----:B------:R-:W-:-:S07]  /*0ba0*/  IMAD.MOV.U32 R17, RZ, RZ, R15 ;  /* 0x000000ffff117224 */ /* 0x000fce00078e000f */
.L_x_11:
[----:B------:R-:W-:Y:S05]  /*0bb0*/  BSYNC.RECONVERGENT B2 ;  /* 0x0000000000027941 */ /* 0x000fea0003800200 */
.L_x_10:
[----:B------:R1:W-:Y:S02]  /*0bc0*/  STG.E.64 desc[UR6][R6.64+0x8], R16 ;  /* 0x0000081006007986 */ /* 0x0003e4000c101b06 */
.L_x_7:
[----:B------:R-:W-:Y:S05]  /*0bd0*/  BSYNC.RECONVERGENT B1 ;  /* 0x0000000000017941 */ /* 0x000fea0003800200 */
.L_x_6:
[----:B-1----:R-:W1:Y:S02]  /*0be0*/  LDC.64 R6, c[0x0][0x390] ;  /* 0x0000e400ff067b82 */ /* 0x002e640000000a00 */
[----:B-1----:R-:W2:Y:S04]  /*0bf0*/  LDG.E R12, desc[UR6][R6.64] ;  /* 0x00000006060c7981 */ /* 0x002ea8000c1e1900 */
[----:B------:R-:W3:Y:S04]  /*0c00*/  LDG.E R0, desc[UR6][R6.64+0x4] ;  /* 0x0000040606007981 */ /* 0x000ee8000c1e1900 */
[----:B------:R-:W3:Y:S01]  /*0c10*/  LDG.E R2, desc[UR6][R6.64+0x8] ;  /* 0x0000080606027981 */ /* 0x000ee2000c1e1900 */
[----:B------:R-:W-:-:S06]  /*0c20*/  UIADD3 UR4, UPT, UPT, UR4, 0x1, URZ ;  /* 0x0000000104047890 */ /* 0x000fcc000fffe0ff */
[----:B--2---:R-:W-:Y:S01]  /*0c30*/  ISETP.LE.AND P0, PT, R12, UR4, PT ;  /* 0x000000040c007c0c */ /* 0x004fe2000bf03270 */
[----:B---3--:R-:W-:-:S12]  /*0c40*/  IMAD R3, R0, R2, R3 ;  /* 0x0000000200037224 */ /* 0x008fd800078e0203 */
[----:B------:R-:W-:Y:S05]  /*0c50*/  @!P0 BRA `(.L_x_12) ;  /* 0xfffffff800b08947 */ /* 0x000fea000383ffff */
[----:B------:R-:W-:Y:S05]  /*0c60*/  EXIT ;  /* 0x000000000000794d */ /* 0x000fea0003800000 */
.L_x_5:
[----:B------:R-:W0:Y:S01]  /*0c70*/  LDC.64 R6, c[0x0][0x380] ;  /* 0x0000e000ff067b82 */ /* 0x000e220000000a00 */
[----:B------:R-:W-:-:S05]  /*0c80*/  UMOV UR4, URZ ;  /* 0x000000ff00047c82 */ /* 0x000fca0008000000 */
.L_x_20:
[----:B------:R-:W1:Y:S02]  /*0c90*/  LDC.64 R8, c[0x0][0x398] ;  /* 0x0000e600ff087b82 */ /* 0x000e640000000a00 */
[----:B-1----:R-:W2:Y:S01]  /*0ca0*/  LDG.E R8, desc[UR6][R8.64] ;  /* 0x0000000608087981 */ /* 0x002ea2000c1e1900 */
[----:B------:R-:W-:Y:S01]  /*0cb0*/  UIADD3 UR5, UPT, UPT, -UR4, URZ, URZ ;  /* 0x000000ff04057290 */ /* 0x000fe2000fffe1ff */
[----:B------:R-:W-:Y:S01]  /*0cc0*/  ISETP.NE.AND P0, PT, R5, RZ, PT ;  /* 0x000000ff0500720c */ /* 0x000fe20003f05270 */
[----:B------:R-:W-:Y:S01]  /*0cd0*/  BSSY.RECONVERGENT B1, `(.L_x_13) ;  /* 0x0000039000017945 */ /* 0x000fe20003800200 */
[----:B------:R-:W-:-:S03]  /*0ce0*/  ISETP.EQ.AND P1, PT, R4, RZ, PT ;  /* 0x000000ff0400720c */ /* 0x000fc60003f22270 */
[----:B--2---:R-:W-:-:S13]  /*0cf0*/  ISETP.EQ.AND P0, PT, R8, UR5, !P0 ;  /* 0x0000000508007c0c */ /* 0x004fda000c702270 */
[----:B------:R-:W-:Y:S05]  /*0d00*/  @P0 BRA P1, `(.L_x_14) ;  /* 0x0000000000c80947 */ /* 0x000fea0000800000 */
[----:B0-----:R-:W-:-:S05]  /*0d10*/  IMAD.WIDE R8, R3, 0x10, R6 ;  /* 0x0000001003087825 */ /* 0x001fca00078e0206 */
[----:B------:R-:W2:Y:S01]  /*0d20*/  LDG.E.64 R16, desc[UR6][R8.64] ;  /* 0x0000000608107981 */ /* 0x000ea2000c1e1b00 */
[----:B------:R-:W0:Y:S01]  /*0d30*/  MUFU.RCP64H R11, RZ ;  /* 0x000000ff000b7308 */ /* 0x000e220000001800 */
[----:B------:R-:W-:Y:S01]  /*0d40*/  IMAD.MOV.U32 R10, RZ, RZ, 0x1 ;  /* 0x00000001ff0a7424 */ /* 0x000fe200078e00ff */
[----:B------:R-:W-:Y:S05]  /*0d50*/  BSSY.RECONVERGENT B2, `(.L_x_15) ;  /* 0x0000012000027945 */ /* 0x000fea0003800200 */
[----:B0-----:R-:W-:-:S08]  /*0d60*/  DFMA R12, -RZ, R10, 1 ;  /* 0x3ff00000ff0c742b */ /* 0x001fd0000000010a */
[----:B------:R-:W-:-:S08]  /*0d70*/  DFMA R12, R12, R12, R12 ;  /* 0x0000000c0c0c722b */ /* 0x000fd0000000000c */
[----:B------:R-:W-:-:S08]  /*0d80*/  DFMA R12, R10, R12, R10 ;  /* 0x0000000c0a0c722b */ /* 0x000fd0000000000a */
[----:B------:R-:W-:-:S08]  /*0d90*/  DFMA R10, -RZ, R12, 1 ;  /* 0x3ff00000ff0a742b */ /* 0x000fd0000000010c */
[----:B------:R-:W-:-:S08]  /*0da0*/  DFMA R10, R12, R10, R12 ;  /* 0x0000000a0c0a722b */ /* 0x000fd0000000000c */
[----:B--2---:R-:W-:Y:S01]  /*0db0*/  DMUL R14, R16, R10 ;  /* 0x0000000a100e7228 */ /* 0x004fe20000000000 */
[----:B------:R-:W-:-:S07]  /*0dc0*/  FSETP.GEU.AND P1, PT, |R17|, 6.5827683646048100446e-37, PT ;  /* 0x036000001100780b */ /* 0x000fce0003f2e200 */
[----:B------:R-:W-:-:S08]  /*0dd0*/  DFMA R12, -RZ, R14, R16 ;  /* 0x0000000eff0c722b */ /* 0x000fd00000000110 */
[----:B------:R-:W-:-:S10]  /*0de0*/  DFMA R14, R10, R12, R14 ;  /* 0x0000000c0a0e722b */ /* 0x000fd4000000000e */
[----:B------:R-:W-:-:S05]  /*0df0*/  FFMA R0, RZ, RZ, R15 ;  /* 0x000000ffff007223 */ /* 0x000fca000000000f */
[----:B------:R-:W-:-:S13]  /*0e00*/  FSETP.GT.AND P0, PT, |R0|, 1.469367938527859385e-39, PT ;  /* 0x001000000000780b */ /* 0x000fda0003f04200 */
[----:B------:R-:W-:Y:S05]  /*0e10*/  @P0 BRA P1, `(.L_x_16) ;  /* 0x0000000000140947 */ /* 0x000fea0000800000 */
[----:B------:R-:W-:Y:S01]  /*0e20*/  IMAD.MOV.U32 R14, RZ, RZ, R16 ;  /* 0x000000ffff0e7224 */ /* 0x000fe200078e0010 */
[----:B------:R-:W-:Y:S01]  /*0e30*/  MOV R18, 0xe70 ;  /* 0x00000e7000127802 */ /* 0x000fe20000000f00 */
[----:B------:R-:W-:Y:S01]  /*0e40*/  IMAD.MOV.U32 R15, RZ, RZ, R17 ;  /* 0x000000ffff0f7224 */ /* 0x000fe200078e0011 */
[----:B------:R-:W-:-:S07]  /*0e50*/  CS2R R16, SRZ ;  /* 0x0000000000107805 */ /* 0x000fce000001ff00 */
[----:B------:R-:W-:Y:S05]  /*0e60*/  CALL.REL.NOINC `($__internal_1_$__cuda_sm20_div_rn_f64_full) ;  /* 0x0000001c005c7944 */ /* 0x000fea0003c00000 */
.L_x_16:
[----:B------:R-:W-:Y:S05]  /*0e70*/  BSYNC.RECONVERGENT B2 ;  /* 0x0000000000027941 */ /* 0x000fea0003800200 */
.L_x_15:
[----:B------:R-:W2:Y:S01]  /*0e80*/  LDG.E.64 R16, desc[UR6][R8.64+0x8] ;  /* 0x0000080608107981 */ /* 0x000ea2000c1e1b00 */
[----:B------:R-:W0:Y:S01]  /*0e90*/  MUFU.RCP64H R11, RZ ;  /* 0x000000ff000b7308 */ /* 0x000e220000001800 */
[----:B------:R-:W-:Y:S01]  /*0ea0*/  IMAD.MOV.U32 R10, RZ, RZ, 0x1 ;  /* 0x00000001ff0a7424 */ /* 0x000fe200078e00ff */
[----:B------:R-:W-:Y:S01]  /*0eb0*/  BSSY.RECONVERGENT B2, `(.L_x_17) ;  /* 0x0000015000027945 */ /* 0x000fe20003800200 */
[----:B------:R1:W-:Y:S04]  /*0ec0*/  STG.E.64 desc[UR6][R8.64], R14 ;  /* 0x0000000e08007986 */ /* 0x0003e8000c101b06 */
        /* <DEDUP_REMOVED lines=11> */
[----:B-1----:R-:W-:Y:S05]  /*0f80*/  @P0 BRA P1, `(.L_x_18) ;  /* 0x00000000001c0947 */ /* 0x002fea0000800000 */
[----:B------:R-:W-:Y:S01]  /*0f90*/  IMAD.MOV.U32 R14, RZ, RZ, R16 ;  /* 0x000000ffff0e7224 */ /* 0x000fe200078e0010 */
[----:B------:R-:W-:Y:S01]  /*0fa0*/  MOV R18, 0xfe0 ;  /* 0x00000fe000127802 */ /* 0x000fe20000000f00 */
[----:B------:R-:W-:Y:S01]  /*0fb0*/  IMAD.MOV.U32 R15, RZ, RZ, R17 ;  /* 0x000000ffff0f7224 */ /* 0x000fe200078e0011 */
[----:B------:R-:W-:-:S07]  /*0fc0*/  CS2R R16, SRZ ;  /* 0x0000000000107805 */ /* 0x000fce000001ff00 */
[----:B------:R-:W-:Y:S05]  /*0fd0*/  CALL.REL.NOINC `($__internal_1_$__cuda_sm20_div_rn_f64_full) ;  /* 0x0000001c00007944 */ /* 0x000fea0003c00000 */
[----:B------:R-:W-:Y:S02]  /*0fe0*/  IMAD.MOV.U32 R10, RZ, RZ, R14 ;  /* 0x000000ffff0a7224 */ /* 0x000fe400078e000e */
[----:B------:R-:W-:-:S07]  /*0ff0*/  IMAD.MOV.U32 R11, RZ, RZ, R15 ;  /* 0x000000ffff0b7224 */ /* 0x000fce00078e000f */
.L_x_18:
[----:B------:R-:W-:Y:S05]  /*1000*/  BSYNC.RECONVERGENT B2 ;  /* 0x0000000000027941 */ /* 0x000fea0003800200 */
.L_x_17:
[----:B------:R1:W-:Y:S01]  /*1010*/  STG.E.64 desc[UR6][R8.64+0x8], R10 ;  /* 0x0000080a08007986 */ /* 0x0003e2000c101b06 */
[----:B------:R-:W-:Y:S05]  /*1020*/  BRA `(.L_x_19) ;  /* 0x00000000000c7947 */ /* 0x000fea0003800000 */
.L_x_14:
[----:B0-----:R-:W-:-:S05]  /*1030*/  IMAD.WIDE R8, R3, 0x10, R6 ;  /* 0x0000001003087825 */ /* 0x001fca00078e0206 */
[----:B------:R0:W-:Y:S04]  /*1040*/  STG.E.64 desc[UR6][R8.64], RZ ;  /* 0x000000ff08007986 */ /* 0x0001e8000c101b06 */
[----:B------:R0:W-:Y:S02]  /*1050*/  STG.E.64 desc[UR6][R8.64+0x8], RZ ;  /* 0x000008ff08007986 */ /* 0x0001e4000c101b06 */
.L_x_19:
[----:B------:R-:W-:Y:S05]  /*1060*/  BSYNC.RECONVERGENT B1 ;  /* 0x0000000000017941 */ /* 0x000fea0003800200 */
.L_x_13:
[----:B01----:R-:W0:Y:S02]  /*1070*/  LDC.64 R8, c[0x0][0x390] ;  /* 0x0000e400ff087b82 */ /* 0x003e240000000a00 */
[----:B0-----:R-:W2:Y:S04]  /*1080*/  LDG.E R10, desc[UR6][R8.64] ;  /* 0x00000006080a7981 */ /* 0x001ea8000c1e1900 */
[----:B------:R-:W3:Y:S04]  /*1090*/  LDG.E R0, desc[UR6][R8.64+0x4] ;  /* 0x0000040608007981 */ /* 0x000ee8000c1e1900 */
[----:B------:R-:W3:Y:S01]  /*10a0*/  LDG.E R2, desc[UR6][R8.64+0x8] ;  /* 0x0000080608027981 */ /* 0x000ee2000c1e1900 */
[----:B------:R-:W-:-:S06]  /*10b0*/  UIADD3 UR4, UPT, UPT, UR4, 0x1, URZ ;  /* 0x0000000104047890 */ /* 0x000fcc000fffe0ff */
[----:B--2---:R-:W-:Y:S01]  /*10c0*/  ISETP.LE.AND P0, PT, R10, UR4, PT ;  /* 0x000000040a007c0c */ /* 0x004fe2000bf03270 */
[----:B---3--:R-:W-:-:S12]  /*10d0*/  IMAD R3, R0, R2, R3 ;  /* 0x0000000200037224 */ /* 0x008fd800078e0203 */
[----:B------:R-:W-:Y:S05]  /*10e0*/  @!P0 BRA `(.L_x_20) ;  /* 0xfffffff800e88947 */ /* 0x000fea000383ffff */
[----:B------:R-:W-:Y:S05]  /*10f0*/  EXIT ;  /* 0x000000000000794d */ /* 0x000fea0003800000 */
.L_x_4:
[----:B------:R-:W0:Y:S01]  /*1100*/  MUFU.RCP64H R11, R9 ;  /* 0x00000009000b7308 */ /* 0x000e220000001800 */
[----:B------:R-:W-:-:S05]  /*1110*/  VIADD R10, R9, 0x300402 ;  /* 0x00300402090a7836 */ /* 0x000fca0000000000 */
[----:B------:R-:W-:Y:S01]  /*1120*/  FSETP.GEU.AND P0, PT, |R10|, 5.8789094863358348022e-39, PT ;  /* 0x004004020a00780b */ /* 0x000fe20003f0e200 */
[----:B0-----:R-:W-:-:S08]  /*1130*/  DFMA R12, R10, -R8, 1 ;  /* 0x3ff000000a0c742b */ /* 0x001fd00000000808 */
[----:B------:R-:W-:-:S08]  /*1140*/  DFMA R12, R12, R12, R12 ;  /* 0x0000000c0c0c722b */ /* 0x000fd0000000000c */
[----:B------:R-:W-:-:S08]  /*1150*/  DFMA R12, R10, R12, R10 ;  /* 0x0000000c0a0c722b */ /* 0x000fd0000000000a */
[----:B------:R-:W-:-:S08]  /*1160*/  DFMA R14, R12, -R8, 1 ;  /* 0x3ff000000c0e742b */ /* 0x000fd00000000808 */
[----:B------:R-:W-:Y:S01]  /*1170*/  DFMA R12, R12, R14, R12 ;  /* 0x0000000e0c0c722b */ /* 0x000fe2000000000c */
[----:B------:R-:W-:Y:S10]  /*1180*/  @P0 BRA `(.L_x_21) ;  /* 0x0000000000200947 */ /* 0x000ff40003800000 */
[----:B------:R-:W-:Y:S01]  /*1190*/  LOP3.LUT R7, R9, 0x7fffffff, RZ, 0xc0, !PT ;  /* 0x7fffffff09077812 */ /* 0x000fe200078ec0ff */
[----:B------:R-:W-:Y:S01]  /*11a0*/  IMAD.MOV.U32 R10, RZ, RZ, R8 ;  /* 0x000000ffff0a7224 */ /* 0x000fe200078e0008 */
[----:B------:R-:W-:Y:S01]  /*11b0*/  MOV R14, 0x11f0 ;  /* 0x000011f0000e7802 */ /* 0x000fe20000000f00 */
[----:B------:R-:W-:Y:S02]  /*11c0*/  IMAD.MOV.U32 R11, RZ, RZ, R9 ;  /* 0x000000ffff0b7224 */ /* 0x000fe400078e0009 */
[----:B------:R-:W-:-:S07]  /*11d0*/  VIADD R18, R7, 0xfff00000 ;  /* 0xfff0000007127836 */ /* 0x000fce0000000000 */
[----:B------:R-:W-:Y:S05]  /*11e0*/  CALL.REL.NOINC `($__internal_0_$__cuda_sm20_dblrcp_rn_slowpath_v3) ;  /* 0x0000001400e87944 */ /* 0x000fea0003c00000 */
[----:B------:R-:W-:Y:S02]  /*11f0*/  IMAD.MOV.U32 R12, RZ, RZ, R16 ;  /* 0x000000ffff0c7224 */ /* 0x000fe400078e0010 */
[----:B------:R-:W-:-:S07]  /*1200*/  IMAD.MOV.U32 R13, RZ, RZ, R17 ;  /* 0x000000ffff0d7224 */ /* 0x000fce00078e0011 */
.L_x_21:
[----:B------:R-:W0:Y:S01]  /*1210*/  MUFU.RCP64H R11, R23 ;  /* 0x00000017000b7308 */ /* 0x000e220000001800 */
[----:B------:R-:W-:-:S05]  /*1220*/  VIADD R10, R23, 0x300402 ;  /* 0x00300402170a7836 */ /* 0x000fca0000000000 */
[----:B------:R-:W-:Y:S01]  /*1230*/  FSETP.GEU.AND P0, PT, |R10|, 5.8789094863358348022e-39, PT ;  /* 0x004004020a00780b */ /* 0x000fe20003f0e200 */
[----:B0-----:R-:W-:-:S08]  /*1240*/  DFMA R14, -R22, R10, 1 ;  /* 0x3ff00000160e742b */ /* 0x001fd0000000010a */
[----:B------:R-:W-:-:S08]  /*1250*/  DFMA R14, R14, R14, R14 ;  /* 0x0000000e0e0e722b */ /* 0x000fd0000000000e */
[----:B------:R-:W-:-:S08]  /*1260*/  DFMA R14, R10, R14, R10 ;  /* 0x0000000e0a0e722b */ /* 0x000fd0000000000a */
[----:B------:R-:W-:-:S08]  /*1270*/  DFMA R24, -R22, R14, 1 ;  /* 0x3ff000001618742b */ /* 0x000fd0000000010e */
        /* <DEDUP_REMOVED lines=10> */
.L_x_22:
        /* <DEDUP_REMOVED lines=17> */
.L_x_23:
[----:B------:R-:W0:Y:S01]  /*1430*/  I2F.F64 R26, R0 ;  /* 0x00000000001a7312 */ /* 0x000e220000201c00 */
[----:B------:R-:W-:Y:S01]  /*1440*/  UMOV UR4, 0x54442d18 ;  /* 0x54442d1800047882 */ /* 0x000fe20000000000 */
[----:B------:R-:W-:Y:S01]  /*1450*/  UMOV UR5, 0x3ff921fb ;  /* 0x3ff921fb00057882 */ /* 0x000fe20000000000 */
[----:B------:R-:W-:Y:S01]  /*1460*/  DMUL R8, R22, R8 ;  /* 0x0000000816087228 */ /* 0x000fe20000000000 */
[----:B------:R-:W1:Y:S01]  /*1470*/  LDCU.64 UR8, c[0x4][0x8] ;  /* 0x01000100ff0877ac */ /* 0x000e620008000a00 */
[----:B------:R-:W-:Y:S02]  /*1480*/  DMUL R28, R28, R28 ;  /* 0x0000001c1c1c7228 */ /* 0x000fe40000000000 */
[----:B------:R-:W-:Y:S01]  /*1490*/  DMUL R24, R24, R24 ;  /* 0x0000001818187228 */ /* 0x000fe20000000000 */
[----:B------:R-:W2:Y:S03]  /*14a0*/  I2F.F64 R10, R2 ;  /* 0x00000002000a7312 */ /* 0x000ea60000201c00 */
[----:B------:R-:W-:-:S02]  /*14b0*/  DMUL R30, R30, R8 ;  /* 0x000000081e1e7228 */ /* 0x000fc40000000000 */
[----:B------:R-:W-:Y:S02]  /*14c0*/  DMUL R8, R12, R12 ;  /* 0x0000000c0c087228 */ /* 0x000fe40000000000 */
[----:B0-----:R-:W-:Y:S02]  /*14d0*/  DFMA R14, R26, -UR4, R32 ;  /* 0x800000041a0e7c2b */ /* 0x001fe40008000020 */
[----:B--2---:R-:W-:Y:S01]  /*14e0*/  DFMA R16, R10, -UR4, R34 ;  /* 0x800000040a107c2b */ /* 0x004fe20008000022 */
[----:B------:R-:W-:Y:S01]  /*14f0*/  UMOV UR4, 0x33145c00 ;  /* 0x33145c0000047882 */ /* 0x000fe20000000000 */
[----:B------:R-:W-:-:S04]  /*1500*/  UMOV UR5, 0x3c91a626 ;  /* 0x3c91a62600057882 */ /* 0x000fc80000000000 */
[----:B------:R-:W-:Y:S02]  /*1510*/  DFMA R14, R26, -UR4, R14 ;  /* 0x800000041a0e7c2b */ /* 0x000fe4000800000e */
[----:B------:R-:W-:Y:S01]  /*1520*/  DFMA R16, R10, -UR4, R16 ;  /* 0x800000040a107c2b */ /* 0x000fe20008000010 */
[----:B------:R-:W-:Y:S01]  /*1530*/  UMOV UR4, 0x252049c0 ;  /* 0x252049c000047882 */ /* 0x000fe20000000000 */
[----:B------:R-:W-:-:S04]  /*1540*/  UMOV UR5, 0x397b839a ;  /* 0x397b839a00057882 */ /* 0x000fc80000000000 */
[----:B------:R-:W-:Y:S02]  /*1550*/  DFMA R26, R26, -UR4, R14 ;  /* 0x800000041a1a7c2b */ /* 0x000fe4000800000e */
[----:B------:R-:W-:Y:S01]  /*1560*/  DFMA R10, R10, -UR4, R16 ;  /* 0x800000040a0a7c2b */ /* 0x000fe20008000010 */
[----:B-1----:R-:W-:-:S10]  /*1570*/  UMOV UR4, URZ ;  /* 0x000000ff00047c82 */ /* 0x002fd40008000000 */
.L_x_50:
[----:B------:R-:W0:Y:S02]  /*1580*/  LDC.64 R20, c[0x0][0x398] ;  /* 0x0000e600ff147b82 */ /* 0x000e240000000a00 */
[----:B0-----:R-:W2:Y:S01]  /*1590*/  LDG.E R7, desc[UR6][R20.64] ;  /* 0x0000000614077981 */ /* 0x001ea2000c1e1900 */
[----:B------:R-:W0:Y:S01]  /*15a0*/  I2F.F64 R16, R6 ;  /* 0x0000000600107312 */ /* 0x000e220000201c00 */
[----:B------:R-:W-:Y:S01]  /*15b0*/  IMAD.MOV.U32 R14, RZ, RZ, 0x1 ;  /* 0x00000001ff0e7424 */ /* 0x000fe200078e00ff */
[----:B------:R-:W-:Y:S01]  /*15c0*/  UMOV UR10, 0x54442d18 ;  /* 0x54442d18000a7882 */ /* 0x000fe20000000000 */
[----:B------:R-:W-:-:S05]  /*15d0*/  UMOV UR11, 0x401921fb ;  /* 0x401921fb000b7882 */ /* 0x000fca0000000000 */
[----:B0-----:R-:W0:Y:S02]  /*15e0*/  MUFU.RCP64H R15, R17 ;  /* 0x00000011000f7308 */ /* 0x001e240000001800 */
[----:B0-----:R-:W-:-:S08]  /*15f0*/  DFMA R12, R14, -R16, 1 ;  /* 0x3ff000000e0c742b */ /* 0x001fd00000000810 */
[----:B------:R-:W-:-:S08]  /*1600*/  DFMA R18, R12, R12, R12 ;  /* 0x0000000c0c12722b */ /* 0x000fd0000000000c */
[----:B------:R-:W-:-:S08]  /*1610*/  DFMA R18, R14, R18, R14 ;  /* 0x000000120e12722b */ /* 0x000fd0000000000e */
[----:B------:R-:W-:-:S08]  /*1620*/  DFMA R14, R18, -R16, 1 ;  /* 0x3ff00000120e742b */ /* 0x000fd00000000810 */
[----:B------:R-:W-:Y:S01]  /*1630*/  DFMA R14, R18, R14, R18 ;  /* 0x0000000e120e722b */ /* 0x000fe20000000012 */
[----:B--2---:R-:W-:-:S04]  /*1640*/  VIADD R7, R7, UR4 ;  /* 0x0000000407077c36 */ /* 0x004fc80008000000 */
[----:B------:R-:W0:Y:S02]  /*1650*/  I2F.F64 R12, R7 ;  /* 0x00000007000c7312 */ /* 0x000e240000201c00 */
[----:B0-----:R-:W-:-:S08]  /*1660*/  DMUL R12, R12, UR10 ;  /* 0x0000000a0c0c7c28 */ /* 0x001fd00008000000 */
[----:B------:R-:W-:Y:S02]  /*1670*/  DMUL R18, R12, R14 ;  /* 0x0000000e0c127228 */ /* 0x000fe40000000000 */
[----:B------:R-:W-:-:S06]  /*1680*/  FSETP.GEU.AND P1, PT, |R13|, 6.5827683646048100446e-37, PT ;  /* 0x036000000d00780b */ /* 0x000fcc0003f2e200 */
[----:B------:R-:W-:-:S08]  /*1690*/  DFMA R20, R18, -R16, R12 ;  /* 0x800000101214722b */ /* 0x000fd0000000000c */
[----:B------:R-:W-:-:S10]  /*16a0*/  DFMA R14, R14, R20, R18 ;  /* 0x000000140e0e722b */ /* 0x000fd40000000012 */
[----:B------:R-:W-:-:S05]  /*16b0*/  FFMA R18, RZ, R17, R15 ;  /* 0x00000011ff127223 */ /* 0x000fca000000000f */
[----:B------:R-:W-:-:S13]  /*16c0*/  FSETP.GT.AND P0, PT, |R18|, 1.469367938527859385e-39, PT ;  /* 0x001000001200780b */ /* 0x000fda0003f04200 */
[----:B------:R-:W-:Y:S05]  /*16d0*/  @P0 BRA P1, `(.L_x_24) ;  /* 0x0000000000100947 */ /* 0x000fea0000800000 */
[----:B------:R-:W-:Y:S01]  /*16e0*/  IMAD.MOV.U32 R14, RZ, RZ, R12 ;  /* 0x000000ffff0e7224 */ /* 0x000fe200078e000c */
[----:B------:R-:W-:Y:S01]  /*16f0*/  MOV R18, 0x1720 ;  /* 0x0000172000127802 */ /* 0x000fe20000000f00 */
[----:B------:R-:W-:-:S07]  /*1700*/  IMAD.MOV.U32 R15, RZ, RZ, R13 ;  /* 0x000000ffff0f7224 */ /* 0x000fce00078e000d */
[----:B------:R-:W-:Y:S05]  /*1710*/  CALL.REL.NOINC `($__internal_1_$__cuda_sm20_div_rn_f64_full) ;  /* 0x0000001400307944 */ /* 0x000fea0003c00000 */
.L_x_24:
[----:B------:R-:W-:Y:S01]  /*1720*/  DSETP.NEU.AND P0, PT, |R14|, +INF , PT ;  /* 0x7ff000000e00742a */ /* 0x000fe20003f0d200 */
[----:B------:R-:W-:-:S13]  /*1730*/  BSSY.RECONVERGENT B0, `(.L_x_25) ;  /* 0x000001b000007945 */ /* 0x000fda0003800200 */
[----:B------:R-:W-:Y:S05]  /*1740*/  @!P0 BRA `(.L_x_26) ;  /* 0x00000000005c8947 */ /* 0x000fea0003800000 */
[----:B------:R-:W-:Y:S01]  /*1750*/  UMOV UR10, 0x6dc9c883 ;  /* 0x6dc9c883000a7882 */ /* 0x000fe20000000000 */
[----:B------:R-:W-:Y:S01]  /*1760*/  UMOV UR11, 0x3fe45f30 ;  /* 0x3fe45f30000b7882 */ /* 0x000fe20000000000 */
[C---:B------:R-:W-:Y:S01]  /*1770*/  DSETP.GE.AND P0, PT, |R14|.reuse, 2.14748364800000000000e+09, PT ;  /* 0x41e000000e00742a */ /* 0x040fe20003f06200 */
[----:B------:R-:W-:Y:S01]  /*1780*/  BSSY.RECONVERGENT B1, `(.L_x_27) ;  /* 0x0000011000017945 */ /* 0x000fe20003800200 */
[----:B------:R-:W-:Y:S01]  /*1790*/  DMUL R12, R14, UR10 ;  /* 0x0000000a0e0c7c28 */ /* 0x000fe20008000000 */
[----:B------:R-:W-:Y:S01]  /*17a0*/  UMOV UR10, 0x54442d18 ;  /* 0x54442d18000a7882 */ /* 0x000fe20000000000 */
[----:B------:R-:W-:-:S08]  /*17b0*/  UMOV UR11, 0x3ff921fb ;  /* 0x3ff921fb000b7882 */ /* 0x000fd00000000000 */
[----:B------:R-:W0:Y:S08]  /*17c0*/  F2I.F64 R12, R12 ;  /* 0x0000000c000c7311 */ /* 0x000e300000301100 */
[----:B0-----:R-:W0:Y:S02]  /*17d0*/  I2F.F64 R40, R12 ;  /* 0x0000000c00287312 */ /* 0x001e240000201c00 */
[----:B0-----:R-:W-:Y:S01]  /*17e0*/  DFMA R16, R40, -UR10, R14 ;  /* 0x8000000a28107c2b */ /* 0x001fe2000800000e */
[----:B------:R-:W-:Y:S01]  /*17f0*/  UMOV UR10, 0x33145c00 ;  /* 0x33145c00000a7882 */ /* 0x000fe20000000000 */
[----:B------:R-:W-:-:S06]  /*1800*/  UMOV UR11, 0x3c91a626 ;  /* 0x3c91a626000b7882 */ /* 0x000fcc0000000000 */
[----:B------:R-:W-:Y:S01]  /*1810*/  DFMA R16, R40, -UR10, R16 ;  /* 0x8000000a28107c2b */ /* 0x000fe20008000010 */
[----:B------:R-:W-:Y:S01]  /*1820*/  UMOV UR10, 0x252049c0 ;  /* 0x252049c0000a7882 */ /* 0x000fe20000000000 */
[----:B------:R-:W-:-:S06]  /*1830*/  UMOV UR11, 0x397b839a ;  /* 0x397b839a000b7882 */ /* 0x000fcc0000000000 */
[----:B------:R-:W-:Y:S01]  /*1840*/  DFMA R40, R40, -UR10, R16 ;  /* 0x8000000a28287c2b */ /* 0x000fe20008000010 */
[----:B------:R-:W-:Y:S10]  /*1850*/  @!P0 BRA `(.L_x_28) ;  /* 0x00000000000c8947 */ /* 0x000ff40003800000 */
[----:B------:R-:W-:Y:S01]  /*1860*/  IMAD.MOV.U32 R23, RZ, RZ, R15 ;  /* 0x000000ffff177224 */ /* 0x000fe200078e000f */
[----:B------:R-:W-:-:S07]  /*1870*/  MOV R38, 0x1890 ;  /* 0x0000189000267802 */ /* 0x000fce0000000f00 */
[----:B------:R-:W-:Y:S05]  /*1880*/  CALL.REL.NOINC `($_Z29poisson_fourier_filter_kernelPA2_dPiS1_S1_i$__internal_trig_reduction_slowpathd) ;  /* 0x0000001800607944 */ /* 0x000fea0003c00000 */
.L_x_28:
[----:B------:R-:W-:Y:S05]  /*1890*/  BSYNC.RECONVERGENT B1 ;  /* 0x0000000000017941 */ /* 0x000fea0003800200 */
.L_x_27:
[----:B------:R-:W-:Y:S01]  /*18a0*/  VIADD R42, R12, 0x1 ;  /* 0x000000010c2a7836 */ /* 0x000fe20000000000 */
[----:B------:R-:W-:Y:S06]  /*18b0*/  BRA `(.L_x_29) ;  /* 0x0000000000087947 */ /* 0x000fec0003800000 */
.L_x_26:
[----:B------:R-:W-:Y:S01]  /*18c0*/  DMUL R40, RZ, R14 ;  /* 0x0000000eff287228 */ /* 0x000fe20000000000 */
[----:B------:R-:W-:-:S10]  /*18d0*/  IMAD.MOV.U32 R42, RZ, RZ, 0x1 ;  /* 0x00000001ff2a7424 */ /* 0x000fd400078e00ff */
.L_x_29:
[----:B------:R-:W-:Y:S05]  /*18e0*/  BSYNC.RECONVERGENT B0 ;  /* 0x0000000000007941 */ /* 0x000fea0003800200 */
.L_x_25:
[----:B------:R-:W-:-:S05]  /*18f0*/  IMAD.SHL.U32 R12, R42, 0x40, RZ ;  /* 0x000000402a0c7824 */ /* 0x000fca00078e00ff */
[----:B------:R-:W-:-:S04]  /*1900*/  LOP3.LUT R12, R12, 0x40, RZ, 0xc0, !PT ;  /* 0x000000400c0c7812 */ /* 0x000fc800078ec0ff */
[----:B------:R-:W-:-:S05]  /*1910*/  IADD3 R44, P0, PT, R12, UR8, RZ ;  /* 0x000000080c2c7c10 */ /* 0x000fca000ff1e0ff */
[----:B------:R-:W-:-:S05]  /*1920*/  IMAD.X R45, RZ, RZ, UR9, P0 ;  /* 0x00000009ff2d7e24 */ /* 0x000fca00080e06ff */
[----:B------:R-:W2:Y:S04]  /*1930*/  LDG.E.128.CONSTANT R12, desc[UR6][R44.64] ;  /* 0x000000062c0c7981 */ /* 0x000ea8000c1e9d00 */
[----:B------:R-:W3:Y:S04]  /*1940*/  LDG.E.128.CONSTANT R16, desc[UR6][R44.64+0x10] ;  /* 0x000010062c107981 */ /* 0x000ee8000c1e9d00 */
[----:B------:R0:W4:Y:S01]  /*1950*/  LDG.E.128.CONSTANT R20, desc[UR6][R44.64+0x20] ;  /* 0x000020062c147981 */ /* 0x000122000c1e9d00 */
[----:B------:R-:W-:Y:S01]  /*1960*/  LOP3.LUT R36, R42, 0x1, RZ, 0xc0, !PT ;  /* 0x000000012a247812 */ /* 0x000fe200078ec0ff */
[----:B------:R-:W-:Y:S01]  /*1970*/  IMAD.MOV.U32 R37, RZ, RZ, 0x3da8ff83 ;  /* 0x3da8ff83ff257424 */ /* 0x000fe200078e00ff */
[----:B------:R-:W-:Y:S01]  /*1980*/  DMUL R38, R40, R40 ;  /* 0x0000002828267228 */ /* 0x000fe20000000000 */
[----:B------:R-:W-:Y:S01]  /*1990*/  BSSY.RECONVERGENT B0, `(.L_x_30) ;  /* 0x0000026000007945 */ /* 0x000fe20003800200 */
[----:B------:R-:W-:Y:S01]  /*19a0*/  ISETP.NE.U32.AND P0, PT, R36, 0x1, PT ;  /* 0x000000012400780c */ /* 0x000fe20003f05070 */
[----:B------:R-:W-:-:S03]  /*19b0*/  IMAD.MOV.U32 R36, RZ, RZ, 0x20fd8164 ;  /* 0x20fd8164ff247424 */ /* 0x000fc600078e00ff */
[----:B------:R-:W-:Y:S01]  /*19c0*/  FSEL R37, -R37, 0.11223486810922622681, !P0 ;  /* 0x3de5db6525257808 */ /* 0x000fe20004000100 */
[----:B0-----:R-:W-:Y:S01]  /*19d0*/  IMAD.MOV.U32 R44, RZ, RZ, 0x1 ;  /* 0x00000001ff2c7424 */ /* 0x001fe200078e00ff */
[----:B------:R-:W-:-:S06]  /*19e0*/  FSEL R36, R36, -8.06006814911005101289e+34, !P0 ;  /* 0xf9785eba24247808 */ /* 0x000fcc0004000000 */
[----:B--2---:R-:W-:-:S08]  /*19f0*/  DFMA R12, R38, R36, R12 ;  /* 0x00000024260c722b */ /* 0x004fd0000000000c */
[----:B------:R-:W-:-:S08]  /*1a00*/  DFMA R12, R38, R12, R14 ;  /* 0x0000000c260c722b */ /* 0x000fd0000000000e */
[----:B---3--:R-:W-:-:S08]  /*1a10*/  DFMA R12, R38, R12, R16 ;  /* 0x0000000c260c722b */ /* 0x008fd00000000010 */
[----:B------:R-:W-:-:S08]  /*1a20*/  DFMA R12, R38, R12, R18 ;  /* 0x0000000c260c722b */ /* 0x000fd00000000012 */
[----:B----4-:R-:W-:-:S08]  /*1a30*/  DFMA R12, R38, R12, R20 ;  /* 0x0000000c260c722b */ /* 0x010fd00000000014 */
[----:B------:R-:W-:-:S08]  /*1a40*/  DFMA R12, R38, R12, R22 ;  /* 0x0000000c260c722b */ /* 0x000fd00000000016 */
[----:B------:R-:W-:Y:S02]  /*1a50*/  DFMA R40, R12, R40, R40 ;  /* 0x000000280c28722b */ /* 0x000fe40000000028 */
[----:B------:R-:W-:-:S10]  /*1a60*/  DFMA R12, R38, R12, 1 ;  /* 0x3ff00000260c742b */ /* 0x000fd4000000000c */
[----:B------:R-:W-:Y:S02]  /*1a70*/  FSEL R14, R12, R40, !P0 ;  /* 0x000000280c0e7208 */ /* 0x000fe40004000000 */
[----:B------:R-:W-:Y:S02]  /*1a80*/  FSEL R15, R13, R41, !P0 ;  /* 0x000000290d0f7208 */ /* 0x000fe40004000000 */
[----:B------:R-:W-:Y:S01]  /*1a90*/  LOP3.LUT P0, RZ, R42, 0x2, RZ, 0xc0, !PT ;  /* 0x000000022aff7812 */ /* 0x000fe2000780c0ff */
[----:B------:R-:W-:-:S03]  /*1aa0*/  DMUL R42, RZ, R34 ;  /* 0x00000022ff2a7228 */ /* 0x000fc60000000000 */
[----:B------:R-:W-:-:S10]  /*1ab0*/  DADD R12, RZ, -R14 ;  /* 0x00000000ff0c7229 */ /* 0x000fd4000000080e */
[----:B------:R-:W-:Y:S02]  /*1ac0*/  FSEL R36, R14, R12, !P0 ;  /* 0x0000000c0e247208 */ /* 0x000fe40004000000 */
[----:B------:R-:W-:Y:S01]  /*1ad0*/  FSEL R37, R15, R13, !P0 ;  /* 0x0000000d0f257208 */ /* 0x000fe20004000000 */
[----:B------:R-:W-:-:S05]  /*1ae0*/  DSETP.NEU.AND P0, PT, |R34|, +INF , PT ;  /* 0x7ff000002200742a */ /* 0x000fca0003f0d200 */
[----:B------:R-:W-:-:S09]  /*1af0*/  DADD R36, R36, -1 ;  /* 0xbff0000024247429 */ /* 0x000fd20000000000 */
[----:B------:R-:W-:Y:S05]  /*1b00*/  @!P0 BRA `(.L_x_31) ;  /* 0x0000000000388947 */ /* 0x000fea0003800000 */
[----:B------:R-:W-:Y:S01]  /*1b10*/  DSETP.GE.AND P0, PT, |R34|, 2.14748364800000000000e+09, PT ;  /* 0x41e000002200742a */ /* 0x000fe20003f06200 */
[----:B------:R-:W-:Y:S01]  /*1b20*/  BSSY.RECONVERGENT B1, `(.L_x_32) ;  /* 0x000000b000017945 */ /* 0x000fe20003800200 */
[----:B------:R-:W-:Y:S02]  /*1b30*/  IMAD.MOV.U32 R12, RZ, RZ, R2 ;  /* 0x000000ffff0c7224 */ /* 0x000fe400078e0002 */
[----:B------:R-:W-:Y:S02]  /*1b40*/  IMAD.MOV.U32 R42, RZ, RZ, R10 ;  /* 0x000000ffff2a7224 */ /* 0x000fe400078e000a */
[----:B------:R-:W-:-:S08]  /*1b50*/  IMAD.MOV.U32 R43, RZ, RZ, R11 ;  /* 0x000000ffff2b7224 */ /* 0x000fd000078e000b */
[----:B------:R-:W-:Y:S05]  /*1b60*/  @!P0 BRA `(.L_x_33) ;  /* 0x0000000000188947 */ /* 0x000fea0003800000 */
[----:B------:R-:W-:Y:S01]  /*1b70*/  IMAD.MOV.U32 R14, RZ, RZ, R34 ;  /* 0x000000ffff0e7224 */ /* 0x000fe200078e0022 */
[----:B------:R-:W-:Y:S01]  /*1b80*/  MOV R38, 0x1bb0 ;  /* 0x00001bb000267802 */ /* 0x000fe20000000f00 */
[----:B------:R-:W-:-:S07]  /*1b90*/  IMAD.MOV.U32 R23, RZ, RZ, R35 ;  /* 0x000000ffff177224 */ /* 0x000fce00078e0023 */
[----:B------:R-:W-:Y:S05]  /*1ba0*/  CALL.REL.NOINC `($_Z29poisson_fourier_filter_kernelPA2_dPiS1_S1_i$__internal_trig_reduction_slowpathd) ;  /* 0x0000001400987944 */ /* 0x000fea0003c00000 */
[----:B------:R-:W-:Y:S02]  /*1bb0*/  IMAD.MOV.U32 R42, RZ, RZ, R40 ;  /* 0x000000ffff2a7224 */ /* 0x000fe400078e0028 */
[----:B------:R-:W-:-:S07]  /*1bc0*/  IMAD.MOV.U32 R43, RZ, RZ, R41 ;  /* 0x000000ffff2b7224 */ /* 0x000fce00078e0029 */
.L_x_33:
[----:B------:R-:W-:Y:S05]  /*1bd0*/  BSYNC.RECONVERGENT B1 ;  /* 0x0000000000017941 */ /* 0x000fea0003800200 */
.L_x_32:
[----:B------:R-:W-:-:S07]  /*1be0*/  VIADD R44, R12, 0x1 ;  /* 0x000000010c2c7836 */ /* 0x000fce0000000000 */
.L_x_31:
[----:B------:R-:W-:Y:S05]  /*1bf0*/  BSYNC.RECONVERGENT B0 ;  /* 0x0000000000007941 */ /* 0x000fea0003800200 */
.L_x_30:
[----:B------:R-:W-:-:S05]  /*1c00*/  IMAD.SHL.U32 R12, R44, 0x40, RZ ;  /* 0x000000402c0c7824 */ /* 0x000fca00078e00ff */
[----:B------:R-:W-:-:S04]  /*1c10*/  LOP3.LUT R12, R12, 0x40, RZ, 0xc0, !PT ;  /* 0x000000400c0c7812 */ /* 0x000fc800078ec0ff */
[----:B------:R-:W-:-:S05]  /*1c20*/  IADD3 R46, P0, PT, R12, UR8, RZ ;  /* 0x000000080c2e7c10 */ /* 0x000fca000ff1e0ff */
[----:B------:R-:W-:-:S05]  /*1c30*/  IMAD.X R47, RZ, RZ, UR9, P0 ;  /* 0x00000009ff2f7e24 */ /* 0x000fca00080e06ff */
[----:B------:R-:W2:Y:S04]  /*1c40*/  LDG.E.128.CONSTANT R12, desc[UR6][R46.64] ;  /* 0x000000062e0c7981 */ /* 0x000ea8000c1e9d00 */
[----:B------:R-:W3:Y:S04]  /*1c50*/  LDG.E.128.CONSTANT R16, desc[UR6][R46.64+0x10] ;  /* 0x000010062e107981 */ /* 0x000ee8000c1e9d00 */
[----:B------:R-:W4:Y:S01]  /*1c60*/  LDG.E.128.CONSTANT R20, desc[UR6][R46.64+0x20] ;  /* 0x000020062e147981 */ /* 0x000f22000c1e9d00 */
[----:B------:R-:W-:Y:S01]  /*1c70*/  LOP3.LUT R38, R44, 0x1, RZ, 0xc0, !PT ;  /* 0x000000012c267812 */ /* 0x000fe200078ec0ff */
[----:B------:R-:W-:Y:S01]  /*1c80*/  IMAD.MOV.U32 R39, RZ, RZ, 0x3da8ff83 ;  /* 0x3da8ff83ff277424 */ /* 0x000fe200078e00ff */
[----:B------:R-:W-:Y:S01]  /*1c90*/  DMUL R40, R42, R42 ;  /* 0x0000002a2a287228 */ /* 0x000fe20000000000 */
[----:B------:R-:W-:Y:S01]  /*1ca0*/  BSSY.RECONVERGENT B1, `(.L_x_34) ;  /* 0x000002a000017945 */ /* 0x000fe20003800200 */
[----:B------:R-:W-:Y:S01]  /*1cb0*/  ISETP.NE.U32.AND P0, PT, R38, 0x1, PT ;  /* 0x000000012600780c */ /* 0x000fe20003f05070 */
[----:B------:R-:W-:Y:S01]  /*1cc0*/  IMAD.MOV.U32 R38, RZ, RZ, 0x20fd8164 ;  /* 0x20fd8164ff267424 */ /* 0x000fe200078e00ff */
[----:B------:R-:W-:-:S02]  /*1cd0*/  DSETP.NEU.AND P1, PT, |R32|, +INF , PT ;  /* 0x7ff000002000742a */ /* 0x000fc40003f2d200 */
[----:B------:R-:W-:Y:S02]  /*1ce0*/  FSEL R39, -R39, 0.11223486810922622681, !P0 ;  /* 0x3de5db6527277808 */ /* 0x000fe40004000100 */
[----:B------:R-:W-:-:S06]  /*1cf0*/  FSEL R38, R38, -8.06006814911005101289e+34, !P0 ;  /* 0xf9785eba26267808 */ /* 0x000fcc0004000000 */
[----:B--2---:R-:W-:Y:S02]  /*1d00*/  DFMA R12, R40, R38, R12 ;  /* 0x00000026280c722b */ /* 0x004fe4000000000c */
[----:B------:R-:W-:-:S06]  /*1d10*/  DMUL R38, RZ, R32 ;  /* 0x00000020ff267228 */ /* 0x000fcc0000000000 */
[----:B------:R-:W-:-:S08]  /*1d20*/  DFMA R12, R40, R12, R14 ;  /* 0x0000000c280c722b */ /* 0x000fd0000000000e */
[----:B---3--:R-:W-:-:S08]  /*1d30*/  DFMA R12, R40, R12, R16 ;  /* 0x0000000c280c722b */ /* 0x008fd00000000010 */
[----:B------:R-:W-:Y:S02]  /*1d40*/  DFMA R18, R40, R12, R18 ;  /* 0x0000000c2812722b */ /* 0x000fe40000000012 */
[----:B------:R-:W0:Y:S01]  /*1d50*/  MUFU.RCP64H R13, R25 ;  /* 0x00000019000d7308 */ /* 0x000e220000001800 */
[----:B------:R-:W-:-:S05]  /*1d60*/  IMAD.MOV.U32 R12, RZ, RZ, 0x1 ;  /* 0x00000001ff0c7424 */ /* 0x000fca00078e00ff */
[----:B----4-:R-:W-:-:S08]  /*1d70*/  DFMA R18, R40, R18, R20 ;  /* 0x000000122812722b */ /* 0x010fd00000000014 */
[----:B------:R-:W-:Y:S02]  /*1d80*/  DFMA R22, R40, R18, R22 ;  /* 0x000000122816722b */ /* 0x000fe40000000016 */
[----:B0-----:R-:W-:-:S06]  /*1d90*/  DFMA R14, -R24, R12, 1 ;  /* 0x3ff00000180e742b */ /* 0x001fcc000000010c */
[----:B------:R-:W-:Y:S02]  /*1da0*/  DFMA R16, R22, R42, R42 ;  /* 0x0000002a1610722b */ /* 0x000fe4000000002a */
[----:B------:R-:W-:Y:S02]  /*1db0*/  DFMA R22, R40, R22, 1 ;  /* 0x3ff000002816742b */ /* 0x000fe40000000016 */
[----:B------:R-:W-:-:S08]  /*1dc0*/  DFMA R18, R14, R14, R14 ;  /* 0x0000000e0e12722b */ /* 0x000fd0000000000e */
[----:B------:R-:W-:Y:S01]  /*1dd0*/  FSEL R14, R22, R16, !P0 ;  /* 0x00000010160e7208 */ /* 0x000fe20004000000 */
[----:B------:R-:W-:Y:S01]  /*1de0*/  DFMA R18, R12, R18, R12 ;  /* 0x000000120c12722b */ /* 0x000fe2000000000c */
[----:B------:R-:W-:Y:S02]  /*1df0*/  FSEL R15, R23, R17, !P0 ;  /* 0x00000011170f7208 */ /* 0x000fe40004000000 */
[----:B------:R-:W-:-:S04]  /*1e00*/  LOP3.LUT P0, RZ, R44, 0x2, RZ, 0xc0, !PT ;  /* 0x000000022cff7812 */ /* 0x000fc8000780c0ff */
[----:B------:R-:W-:Y:S02]  /*1e10*/  DADD R12, RZ, -R14 ;  /* 0x00000000ff0c7229 */ /* 0x000fe4000000080e */
[----:B------:R-:W-:-:S08]  /*1e20*/  DFMA R16, -R24, R18, 1 ;  /* 0x3ff000001810742b */ /* 0x000fd00000000112 */
[----:B------:R-:W-:Y:S01]  /*1e30*/  FSEL R14, R14, R12, !P0 ;  /* 0x0000000c0e0e7208 */ /* 0x000fe20004000000 */
[----:B------:R-:W-:Y:S01]  /*1e40*/  DFMA R16, R18, R16, R18 ;  /* 0x000000101210722b */ /* 0x000fe20000000012 */
[----:B------:R-:W-:-:S06]  /*1e50*/  FSEL R15, R15, R13, !P0 ;  /* 0x0000000d0f0f7208 */ /* 0x000fcc0004000000 */
[----:B------:R-:W-:-:S08]  /*1e60*/  DADD R14, R14, -1 ;  /* 0xbff000000e0e7429 */ /* 0x000fd00000000000 */
[----:B------:R-:W-:Y:S02]  /*1e70*/  DMUL R12, R14, R16 ;  /* 0x000000100e0c7228 */ /* 0x000fe40000000000 */
[----:B------:R-:W-:-:S06]  /*1e80*/  FSETP.GEU.AND P2, PT, |R15|, 6.5827683646048100446e-37, PT ;  /* 0x036000000f00780b */ /* 0x000fcc0003f4e200 */
[----:B------:R-:W-:-:S08]  /*1e90*/  DFMA R18, -R24, R12, R14 ;  /* 0x0000000c1812722b */ /* 0x000fd0000000010e */
        /* <DEDUP_REMOVED lines=8> */
[----:B------:R-:W-:Y:S02]  /*1f20*/  IMAD.MOV.U32 R12, RZ, RZ, R14 ;  /* 0x000000ffff0c7224 */ /* 0x000fe400078e000e */
[----:B------:R-:W-:-:S07]  /*1f30*/  IMAD.MOV.U32 R13, RZ, RZ, R15 ;  /* 0x000000ffff0d7224 */ /* 0x000fce00078e000f */
.L_x_35:
[----:B------:R-:W-:Y:S05]  /*1f40*/  BSYNC.RECONVERGENT B1 ;  /* 0x0000000000017941 */ /* 0x000fea0003800200 */
.L_x_34:
[----:B------:R-:W0:Y:S01]  /*1f50*/  MUFU.RCP64H R15, R9 ;  /* 0x00000009000f7308 */ /* 0x000e220000001800 */
[----:B------:R-:W-:Y:S01]  /*1f60*/  IMAD.MOV.U32 R14, RZ, RZ, 0x1 ;  /* 0x00000001ff0e7424 */ /* 0x000fe200078e00ff */
[----:B------:R-:W-:Y:S01]  /*1f70*/  FSETP.GEU.AND P2, PT, |R37|, 6.5827683646048100446e-37, PT ;  /* 0x036000002500780b */ /* 0x000fe20003f4e200 */
[----:B------:R-:W-:Y:S04]  /*1f80*/  BSSY.RECONVERGENT B1, `(.L_x_36) ;  /* 0x0000012000017945 */ /* 0x000fe80003800200 */
[----:B0-----:R-:W-:-:S08]  /*1f90*/  DFMA R16, -R8, R14, 1 ;  /* 0x3ff000000810742b */ /* 0x001fd0000000010e */
[----:B------:R-:W-:-:S08]  /*1fa0*/  DFMA R16, R16, R16, R16 ;  /* 0x000000101010722b */ /* 0x000fd00000000010 */
[----:B------:R-:W-:-:S08]  /*1fb0*/  DFMA R16, R14, R16, R14 ;  /* 0x000000100e10722b */ /* 0x000fd0000000000e */
[----:B------:R-:W-:-:S08]  /*1fc0*/  DFMA R14, -R8, R16, 1 ;  /* 0x3ff00000080e742b */ /* 0x000fd00000000110 */
[----:B------:R-:W-:-:S08]  /*1fd0*/  DFMA R14, R16, R14, R16 ;  /* 0x0000000e100e722b */ /* 0x000fd00000000010 */
[----:B------:R-:W-:-:S08]  /*1fe0*/  DMUL R16, R36, R14 ;  /* 0x0000000e24107228 */ /* 0x000fd00000000000 */
        /* <DEDUP_REMOVED lines=11> */
.L_x_37:
[----:B------:R-:W-:Y:S05]  /*20a0*/  BSYNC.RECONVERGENT B1 ;  /* 0x0000000000017941 */ /* 0x000fea0003800200 */
.L_x_36:
[----:B------:R-:W-:Y:S01]  /*20b0*/  BSSY.RECONVERGENT B0, `(.L_x_38) ;  /* 0x0000012000007945 */ /* 0x000fe20003800200 */
[----:B------:R-:W-:Y:S01]  /*20c0*/  DADD R36, R14, R12 ;  /* 0x000000000e247229 */ /* 0x000fe2000000000c */
[----:B------:R-:W-:Y:S02]  /*20d0*/  IMAD.MOV.U32 R44, RZ, RZ, 0x1 ;  /* 0x00000001ff2c7424 */ /* 0x000fe400078e00ff */
[----:B------:R-:W-:Y:S08]  /*20e0*/  @!P1 BRA `(.L_x_39) ;  /* 0x0000000000389947 */ /* 0x000ff00003800000 */
        /* <DEDUP_REMOVED lines=12> */
.L_x_41:
[----:B------:R-:W-:Y:S05]  /*21b0*/  BSYNC.RECONVERGENT B1 ;  /* 0x0000000000017941 */ /* 0x000fea0003800200 */
.L_x_40:
[----:B------:R-:W-:-:S07]  /*21c0*/  VIADD R44, R12, 0x1 ;  /* 0x000000010c2c7836 */ /* 0x000fce0000000000 */
.L_x_39:
[----:B------:R-:W-:Y:S05]  /*21d0*/  BSYNC.RECONVERGENT B0 ;  /* 0x0000000000007941 */ /* 0x000fea0003800200 */
.L_x_38:
        /* <DEDUP_REMOVED lines=12> */
[----:B------:R-:W-:-:S03]  /*22a0*/  IMAD.MOV.U32 R40, RZ, RZ, 0x20fd8164 ;  /* 0x20fd8164ff287424 */ /* 0x000fc600078e00ff */
[----:B------:R-:W-:Y:S02]  /*22b0*/  FSEL R41, -R41, 0.11223486810922622681, !P0 ;  /* 0x3de5db6529297808 */ /* 0x000fe40004000100 */
[----:B------:R-:W-:-:S06]  /*22c0*/  FSEL R40, R40, -8.06006814911005101289e+34, !P0 ;  /* 0xf9785eba28287808 */ /* 0x000fcc0004000000 */
[----:B--2---:R-:W-:-:S08]  /*22d0*/  DFMA R12, R42, R40, R12 ;  /* 0x000000282a0c722b */ /* 0x004fd0000000000c */
        /* <DEDUP_REMOVED lines=34> */
.L_x_43:
[----:B------:R-:W-:Y:S05]  /*2500*/  BSYNC.RECONVERGENT B1 ;  /* 0x0000000000017941 */ /* 0x000fea0003800200 */
.L_x_42:
[----:B------:R-:W-:Y:S01]  /*2510*/  LOP3.LUT P0, RZ, R4, R7, R5, 0xfe, !PT ;  /* 0x0000000704ff7212 */ /* 0x000fe2000780fe05 */
[----:B------:R-:W-:Y:S01]  /*2520*/  DADD R36, R36, R14 ;  /* 0x0000000024247229 */ /* 0x000fe2000000000e */
[----:B------:R-:W-:Y:S07]  /*2530*/  BSSY.RECONVERGENT B1, `(.L_x_44) ;  /* 0x000003c000017945 */ /* 0x000fee0003800200 */
[----:B------:R-:W-:-:S04]  /*2540*/  DADD R22, R36, R36 ;  /* 0x0000000024167229 */ /* 0x000fc80000000024 */
[----:B------:R-:W0:Y:S02]  /*2550*/  @!P0 LDC.64 R12, c[0x0][0x380] ;  /* 0x0000e000ff0c8b82 */ /* 0x000e240000000a00 */
[----:B0-----:R-:W-:-:S05]  /*2560*/  @!P0 IMAD.WIDE R12, R3, 0x10, R12 ;  /* 0x00000010030c8825 */ /* 0x001fca00078e020c */
[----:B------:R0:W-:Y:S04]  /*2570*/  @!P0 STG.E.64 desc[UR6][R12.64], RZ ;  /* 0x000000ff0c008986 */ /* 0x0001e8000c101b06 */
[----:B------:R0:W-:Y:S01]  /*2580*/  @!P0 STG.E.64 desc[UR6][R12.64+0x8], RZ ;  /* 0x000008ff0c008986 */ /* 0x0001e2000c101b06 */
[----:B------:R-:W-:Y:S05]  /*2590*/  @!P0 BRA `(.L_x_45) ;  /* 0x0000000000d48947 */ /* 0x000fea0003800000 */
[----:B0-----:R-:W0:Y:S02]  /*25a0*/  LDC.64 R12, c[0x0][0x380] ;  /* 0x0000e000ff0c7b82 */ /* 0x001e240000000a00 */
[----:B0-----:R-:W-:-:S05]  /*25b0*/  IMAD.WIDE R12, R3, 0x10, R12 ;  /* 0x00000010030c7825 */ /* 0x001fca00078e020c */
[----:B------:R-:W2:Y:S01]  /*25c0*/  LDG.E.64 R16, desc[UR6][R12.64] ;  /* 0x000000060c107981 */ /* 0x000ea2000c1e1b00 */
[----:B------:R-:W-:Y:S01]  /*25d0*/  DMUL R22, R30, R22 ;  /* 0x000000161e167228 */ /* 0x000fe20000000000 */
[----:B------:R-:W-:Y:S01]  /*25e0*/  IMAD.MOV.U32 R14, RZ, RZ, 0x1 ;  /* 0x00000001ff0e7424 */ /* 0x000fe200078e00ff */
[----:B------:R-:W-:Y:S04]  /*25f0*/  BSSY.RECONVERGENT B2, `(.L_x_46) ;  /* 0x0000014000027945 */ /* 0x000fe80003800200 */
        /* <DEDUP_REMOVED lines=19> */
.L_x_47:
[----:B------:R-:W-:Y:S05]  /*2730*/  BSYNC.RECONVERGENT B2 ;  /* 0x0000000000027941 */ /* 0x000fea0003800200 */
.L_x_46:
        /* <DEDUP_REMOVED lines=25> */
.L_x_49:
[----:B------:R-:W-:Y:S05]  /*28d0*/  BSYNC.RECONVERGENT B2 ;  /* 0x0000000000027941 */ /* 0x000fea0003800200 */
.L_x_48:
[----:B------:R1:W-:Y:S02]  /*28e0*/  STG.E.64 desc[UR6][R12.64+0x8], R16 ;  /* 0x000008100c007986 */ /* 0x0003e4000c101b06 */
.L_x_45:
[----:B------:R-:W-:Y:S05]  /*28f0*/  BSYNC.RECONVERGENT B1 ;  /* 0x0000000000017941 */ /* 0x000fea0003800200 */
.L_x_44:
        /* <DEDUP_REMOVED lines=9> */
        .weak           $__internal_0_$__cuda_sm20_dblrcp_rn_slowpath_v3
        .type           $__internal_0_$__cuda_sm20_dblrcp_rn_slowpath_v3,@function
        .size           $__internal_0_$__cuda_sm20_dblrcp_rn_slowpath_v3,($__internal_1_$__cuda_sm20_div_rn_f64_full - $__internal_0_$__cuda_sm20_dblrcp_rn_slowpath_v3)
$__internal_0_$__cuda_sm20_dblrcp_rn_slowpath_v3:
[----:B------:R-:W-:-:S14]  /*2990*/  DSETP.GTU.AND P0, PT, |R10|, +INF , PT ;  /* 0x7ff000000a00742a */ /* 0x000fdc0003f0c200 */
[----:B------:R-:W-:Y:S05]  /*29a0*/  @P0 BRA `(.L_x_51) ;  /* 0x00000000007c0947 */ /* 0x000fea0003800000 */
[----:B------:R-:W-:-:S05]  /*29b0*/  LOP3.LUT R15, R11, 0x7fffffff, RZ, 0xc0, !PT ;  /* 0x7fffffff0b0f7812 */ /* 0x000fca00078ec0ff */
[----:B------:R-:W-:-:S05]  /*29c0*/  VIADD R7, R15, 0xffffffff ;  /* 0xffffffff0f077836 */ /* 0x000fca0000000000 */
[----:B------:R-:W-:-:S13]  /*29d0*/  ISETP.GE.U32.AND P0, PT, R7, 0x7fefffff, PT ;  /* 0x7fefffff0700780c */ /* 0x000fda0003f06070 */
[----:B------:R-:W-:Y:S01]  /*29e0*/  @P0 LOP3.LUT R17, R11, 0x7ff00000, RZ, 0x3c, !PT ;  /* 0x7ff000000b110812 */ /* 0x000fe200078e3cff */
[----:B------:R-:W-:Y:S01]  /*29f0*/  @P0 IMAD.MOV.U32 R16, RZ, RZ, RZ ;  /* 0x000000ffff100224 */ /* 0x000fe200078e00ff */
[----:B------:R-:W-:Y:S06]  /*2a00*/  @P0 BRA `(.L_x_52) ;  /* 0x00000000006c0947 */ /* 0x000fec0003800000 */
[----:B------:R-:W-:-:S13]  /*2a10*/  ISETP.GE.U32.AND P0, PT, R15, 0x1000001, PT ;  /* 0x010000010f00780c */ /* 0x000fda0003f06070 */
[----:B------:R-:W-:Y:S05]  /*2a20*/  @!P0 BRA `(.L_x_53) ;  /* 0x0000000000348947 */ /* 0x000fea0003800000 */
[----:B------:R-:W-:Y:S02]  /*2a30*/  VIADD R17, R11, 0xc0200000 ;  /* 0xc02000000b117836 */ /* 0x000fe40000000000 */
[----:B------:R-:W-:Y:S02]  /*2a40*/  IMAD.MOV.U32 R16, RZ, RZ, R10 ;  /* 0x000000ffff107224 */ /* 0x000fe400078e000a */
[----:B------:R-:W0:Y:S04]  /*2a50*/  MUFU.RCP64H R19, R17 ;  /* 0x0000001100137308 */ /* 0x000e280000001800 */
[----:B0-----:R-:W-:-:S08]  /*2a60*/  DFMA R20, -R16, R18, 1 ;  /* 0x3ff000001014742b */ /* 0x001fd00000000112 */
[----:B------:R-:W-:-:S08]  /*2a70*/  DFMA R20, R20, R20, R20 ;  /* 0x000000141414722b */ /* 0x000fd00000000014 */
[----:B------:R-:W-:-:S08]  /*2a80*/  DFMA R20, R18, R20, R18 ;  /* 0x000000141214722b */ /* 0x000fd00000000012 */
[----:B------:R-:W-:-:S08]  /*2a90*/  DFMA R18, -R16, R20, 1 ;  /* 0x3ff000001012742b */ /* 0x000fd00000000114 */
[----:B------:R-:W-:-:S08]  /*2aa0*/  DFMA R18, R20, R18, R20 ;  /* 0x000000121412722b */ /* 0x000fd00000000014 */
[----:B------:R-:W-:-:S08]  /*2ab0*/  DMUL R18, R18, 2.2250738585072013831e-308 ;  /* 0x0010000012127828 */ /* 0x000fd00000000000 */
[----:B------:R-:W-:-:S08]  /*2ac0*/  DFMA R10, -R10, R18, 1 ;  /* 0x3ff000000a0a742b */ /* 0x000fd00000000112 */
[----:B------:R-:W-:-:S08]  /*2ad0*/  DFMA R10, R10, R10, R10 ;  /* 0x0000000a0a0a722b */ /* 0x000fd0000000000a */
[----:B------:R-:W-:Y:S01]  /*2ae0*/  DFMA R16, R18, R10, R18 ;  /* 0x0000000a1210722b */ /* 0x000fe20000000012 */
[----:B------:R-:W-:Y:S10]  /*2af0*/  BRA `(.L_x_52) ;  /* 0x0000000000307947 */ /* 0x000ff40003800000 */
.L_x_53:
[----:B------:R-:W-:Y:S01]  /*2b00*/  DMUL R10, R10, 8.11296384146066816958e+31 ;  /* 0x469000000a0a7828 */ /* 0x000fe20000000000 */
[----:B------:R-:W-:-:S05]  /*2b10*/  IMAD.MOV.U32 R16, RZ, RZ, R18 ;  /* 0x000000ffff107224 */ /* 0x000fca00078e0012 */
[----:B------:R-:W0:Y:S02]  /*2b20*/  MUFU.RCP64H R17, R11 ;  /* 0x0000000b00117308 */ /* 0x000e240000001800 */
[----:B0-----:R-:W-:-:S08]  /*2b30*/  DFMA R18, -R10, R16, 1 ;  /* 0x3ff000000a12742b */ /* 0x001fd00000000110 */
[----:B------:R-:W-:-:S08]  /*2b40*/  DFMA R18, R18, R18, R18 ;  /* 0x000000121212722b */ /* 0x000fd00000000012 */
[----:B------:R-:W-:-:S08]  /*2b50*/  DFMA R18, R16, R18, R16 ;  /* 0x000000121012722b */ /* 0x000fd00000000010 */
[----:B------:R-:W-:-:S08]  /*2b60*/  DFMA R16, -R10, R18, 1 ;  /* 0x3ff000000a10742b */ /* 0x000fd00000000112 */
[----:B------:R-:W-:-:S08]  /*2b70*/  DFMA R16, R18, R16, R18 ;  /* 0x000000101210722b */ /* 0x000fd00000000012 */
[----:B------:R-:W-:Y:S01]  /*2b80*/  DMUL R16, R16, 8.11296384146066816958e+31 ;  /* 0x4690000010107828 */ /* 0x000fe20000000000 */
[----:B------:R-:W-:Y:S10]  /*2b90*/  BRA `(.L_x_52) ;  /* 0x0000000000087947 */ /* 0x000ff40003800000 */
.L_x_51:
[----:B------:R-:W-:Y:S01]  /*2ba0*/  LOP3.LUT R17, R11, 0x80000, RZ, 0xfc, !PT ;  /* 0x000800000b117812 */ /* 0x000fe200078efcff */
[----:B------:R-:W-:-:S07]  /*2bb0*/  IMAD.MOV.U32 R16, RZ, RZ, R10 ;  /* 0x000000ffff107224 */ /* 0x000fce00078e000a */
.L_x_52:
[----:B------:R-:W-:-:S04]  /*2bc0*/  IMAD.MOV.U32 R15, RZ, RZ, 0x0 ;  /* 0x00000000ff0f7424 */ /* 0x000fc800078e00ff */
[----:B------:R-:W-:Y:S05]  /*2bd0*/  RET.REL.NODEC R14 `(_Z29poisson_fourier_filter_kernelPA2_dPiS1_S1_i) ;  /* 0xffffffd40e087950 */ /* 0x000fea0003c3ffff */
        .weak           $__internal_1_$__cuda_sm20_div_rn_f64_full
        .type           $__internal_1_$__cuda_sm20_div_rn_f64_full,@function
        .size           $__internal_1_$__cuda_sm20_div_rn_f64_full,($_Z29poisson_fourier_filter_kernelPA2_dPiS1_S1_i$__internal_trig_reduction_slowpathd - $__internal_1_$__cuda_sm20_div_rn_f64_full)
$__internal_1_$__cuda_sm20_div_rn_f64_full:
[----:B------:R-:W-:Y:S01]  /*2be0*/  IMAD.MOV.U32 R43, RZ, RZ, R15 ;  /* 0x000000ffff2b7224 */ /* 0x000fe200078e000f */
[C---:B------:R-:W-:Y:S01]  /*2bf0*/  FSETP.GEU.AND P0, PT, |R17|.reuse, 1.469367938527859385e-39, PT ;  /* 0x001000001100780b */ /* 0x040fe20003f0e200 */
[----:B------:R-:W-:Y:S01]  /*2c00*/  IMAD.MOV.U32 R42, RZ, RZ, R14 ;  /* 0x000000ffff2a7224 */ /* 0x000fe200078e000e */
[----:B------:R-:W-:Y:S01]  /*2c10*/  LOP3.LUT R14, R17, 0x800fffff, RZ, 0xc0, !PT ;  /* 0x800fffff110e7812 */ /* 0x000fe200078ec0ff */
[----:B------:R-:W-:Y:S01]  /*2c20*/  IMAD.MOV.U32 R40, RZ, RZ, R16 ;  /* 0x000000ffff287224 */ /* 0x000fe200078e0010 */
[C---:B------:R-:W-:Y:S01]  /*2c30*/  FSETP.GEU.AND P3, PT, |R43|.reuse, 1.469367938527859385e-39, PT ;  /* 0x001000002b00780b */ /* 0x040fe20003f6e200 */
[----:B------:R-:W-:Y:S01]  /*2c40*/  IMAD.MOV.U32 R46, RZ, RZ, R42 ;  /* 0x000000ffff2e7224 */ /* 0x000fe200078e002a */
[----:B------:R-:W-:Y:S01]  /*2c50*/  LOP3.LUT R41, R14, 0x3ff00000, RZ, 0xfc, !PT ;  /* 0x3ff000000e297812 */ /* 0x000fe200078efcff */
[----:B------:R-:W-:Y:S01]  /*2c60*/  IMAD.MOV.U32 R44, RZ, RZ, 0x1 ;  /* 0x00000001ff2c7424 */ /* 0x000fe200078e00ff */
[----:B------:R-:W-:Y:S01]  /*2c70*/  LOP3.LUT R15, R43, 0x7ff00000, RZ, 0xc0, !PT ;  /* 0x7ff000002b0f7812 */ /* 0x000fe200078ec0ff */
[----:B------:R-:W-:Y:S01]  /*2c80*/  BSSY.RECONVERGENT B0, `(.L_x_54) ;  /* 0x0000054000007945 */ /* 0x000fe20003800200 */
[----:B------:R-:W-:-:S03]  /*2c90*/  LOP3.LUT R20, R17, 0x7ff00000, RZ, 0xc0, !PT ;  /* 0x7ff0000011147812 */ /* 0x000fc600078ec0ff */
[----:B------:R-:W-:Y:S01]  /*2ca0*/  @!P0 DMUL R40, R16, 8.98846567431157953865e+307 ;  /* 0x7fe0000010288828 */ /* 0x000fe20000000000 */
[----:B------:R-:W-:-:S03]  /*2cb0*/  ISETP.GE.U32.AND P2, PT, R15, R20, PT ;  /* 0x000000140f00720c */ /* 0x000fc60003f46070 */
[----:B------:R-:W-:Y:S01]  /*2cc0*/  @!P3 LOP3.LUT R14, R17, 0x7ff00000, RZ, 0xc0, !PT ;  /* 0x7ff00000110eb812 */ /* 0x000fe200078ec0ff */
[----:B------:R-:W-:Y:S01]  /*2cd0*/  @!P3 IMAD.MOV.U32 R48, RZ, RZ, RZ ;  /* 0x000000ffff30b224 */ /* 0x000fe200078e00ff */
[----:B------:R-:W0:Y:S02]  /*2ce0*/  MUFU.RCP64H R45, R41 ;  /* 0x00000029002d7308 */ /* 0x000e240000001800 */
[----:B------:R-:W-:Y:S01]  /*2cf0*/  @!P3 ISETP.GE.U32.AND P4, PT, R15, R14, PT ;  /* 0x0000000e0f00b20c */ /* 0x000fe20003f86070 */
[----:B------:R-:W-:Y:S01]  /*2d00*/  IMAD.MOV.U32 R14, RZ, RZ, 0x1ca00000 ;  /* 0x1ca00000ff0e7424 */ /* 0x000fe200078e00ff */
[----:B------:R-:W-:-:S04]  /*2d10*/  @!P0 LOP3.LUT R20, R41, 0x7ff00000, RZ, 0xc0, !PT ;  /* 0x7ff0000029148812 */ /* 0x000fc800078ec0ff */
[C---:B------:R-:W-:Y:S02]  /*2d20*/  @!P3 SEL R21, R14.reuse, 0x63400000, !P4 ;  /* 0x634000000e15b807 */ /* 0x040fe40006000000 */
[----:B------:R-:W-:Y:S02]  /*2d30*/  SEL R19, R14, 0x63400000, !P2 ;  /* 0x634000000e137807 */ /* 0x000fe40005000000 */
[--C-:B------:R-:W-:Y:S02]  /*2d40*/  @!P3 LOP3.LUT R21, R21, 0x80000000, R43.reuse, 0xf8, !PT ;  /* 0x800000001515b812 */ /* 0x100fe400078ef82b */
[----:B------:R-:W-:Y:S01]  /*2d50*/  LOP3.LUT R47, R19, 0x800fffff, R43, 0xf8, !PT ;  /* 0x800fffff132f7812 */ /* 0x000fe200078ef82b */
[----:B------:R-:W-:Y:S01]  /*2d60*/  IMAD.MOV.U32 R19, RZ, RZ, R15 ;  /* 0x000000ffff137224 */ /* 0x000fe200078e000f */
[----:B------:R-:W-:-:S06]  /*2d70*/  @!P3 LOP3.LUT R49, R21, 0x100000, RZ, 0xfc, !PT ;  /* 0x001000001531b812 */ /* 0x000fcc00078efcff */
[----:B------:R-:W-:Y:S02]  /*2d80*/  @!P3 DFMA R46, R46, 2, -R48 ;  /* 0x400000002e2eb82b */ /* 0x000fe40000000830 */
[----:B0-----:R-:W-:-:S08]  /*2d90*/  DFMA R48, R44, -R40, 1 ;  /* 0x3ff000002c30742b */ /* 0x001fd00000000828 */
[----:B------:R-:W-:Y:S01]  /*2da0*/  DFMA R48, R48, R48, R48 ;  /* 0x000000303030722b */ /* 0x000fe20000000030 */
[----:B------:R-:W-:-:S05]  /*2db0*/  @!P3 LOP3.LUT R19, R47, 0x7ff00000, RZ, 0xc0, !PT ;  /* 0x7ff000002f13b812 */ /* 0x000fca00078ec0ff */
[----:B------:R-:W-:Y:S02]  /*2dc0*/  VIADD R21, R19, 0xffffffff ;  /* 0xffffffff13157836 */ /* 0x000fe40000000000 */
[----:B------:R-:W-:-:S03]  /*2dd0*/  DFMA R44, R44, R48, R44 ;  /* 0x000000302c2c722b */ /* 0x000fc6000000002c */
[----:B------:R-:W-:Y:S01]  /*2de0*/  ISETP.GT.U32.AND P0, PT, R21, 0x7feffffe, PT ;  /* 0x7feffffe1500780c */ /* 0x000fe20003f04070 */
[----:B------:R-:W-:-:S04]  /*2df0*/  VIADD R21, R20, 0xffffffff ;  /* 0xffffffff14157836 */ /* 0x000fc80000000000 */
[----:B------:R-:W-:Y:S01]  /*2e00*/  DFMA R50, R44, -R40, 1 ;  /* 0x3ff000002c32742b */ /* 0x000fe20000000828 */
[----:B------:R-:W-:-:S07]  /*2e10*/  ISETP.GT.U32.OR P0, PT, R21, 0x7feffffe, P0 ;  /* 0x7feffffe1500780c */ /* 0x000fce0000704470 */
[----:B------:R-:W-:-:S08]  /*2e20*/  DFMA R50, R44, R50, R44 ;  /* 0x000000322c32722b */ /* 0x000fd0000000002c */
[----:B------:R-:W-:-:S08]  /*2e30*/  DMUL R48, R50, R46 ;  /* 0x0000002e32307228 */ /* 0x000fd00000000000 */
[----:B------:R-:W-:-:S08]  /*2e40*/  DFMA R44, R48, -R40, R46 ;  /* 0x80000028302c722b */ /* 0x000fd0000000002e */
[----:B------:R-:W-:Y:S01]  /*2e50*/  DFMA R44, R50, R44, R48 ;  /* 0x0000002c322c722b */ /* 0x000fe20000000030 */
[----:B------:R-:W-:Y:S10]  /*2e60*/  @P0 BRA `(.L_x_55) ;  /* 0x0000000000740947 */ /* 0x000ff40003800000 */
[----:B------:R-:W-:-:S04]  /*2e70*/  LOP3.LUT R20, R17, 0x7ff00000, RZ, 0xc0, !PT ;  /* 0x7ff0000011147812 */ /* 0x000fc800078ec0ff */
[CC--:B------:R-:W-:Y:S02]  /*2e80*/  VIADDMNMX R19, R15.reuse, -R20.reuse, 0xb9600000, !PT ;  /* 0xb96000000f137446 */ /* 0x0c0fe40007800914 */
[----:B------:R-:W-:Y:S01]  /*2e90*/  ISETP.GE.U32.AND P0, PT, R15, R20, PT ;  /* 0x000000140f00720c */ /* 0x000fe20003f06070 */
[----:B------:R-:W-:Y:S01]  /*2ea0*/  IMAD.MOV.U32 R20, RZ, RZ, RZ ;  /* 0x000000ffff147224 */ /* 0x000fe200078e00ff */
[----:B------:R-:W-:Y:S02]  /*2eb0*/  VIMNMX R19, PT, PT, R19, 0x46a00000, PT ;  /* 0x46a0000013137848 */ /* 0x000fe40003fe0100 */
[----:B------:R-:W-:-:S05]  /*2ec0*/  SEL R14, R14, 0x63400000, !P0 ;  /* 0x634000000e0e7807 */ /* 0x000fca0004000000 */
[----:B------:R-:W-:-:S04]  /*2ed0*/  IMAD.IADD R14, R19, 0x1, -R14 ;  /* 0x00000001130e7824 */ /* 0x000fc800078e0a0e */
[----:B------:R-:W-:-:S06]  /*2ee0*/  VIADD R21, R14, 0x7fe00000 ;  /* 0x7fe000000e157836 */ /* 0x000fcc0000000000 */
[----:B------:R-:W-:-:S10]  /*2ef0*/  DMUL R48, R44, R20 ;  /* 0x000000142c307228 */ /* 0x000fd40000000000 */
[----:B------:R-:W-:-:S13]  /*2f00*/  FSETP.GTU.AND P0, PT, |R49|, 1.469367938527859385e-39, PT ;  /* 0x001000003100780b */ /* 0x000fda0003f0c200 */
[----:B------:R-:W-:Y:S05]  /*2f10*/  @P0 BRA `(.L_x_56) ;  /* 0x0000000000a80947 */ /* 0x000fea0003800000 */
[----:B------:R-:W-:-:S06]  /*2f20*/  DFMA R40, R44, -R40, R46 ;  /* 0x800000282c28722b */ /* 0x000fcc000000002e */
[----:B------:R-:W-:-:S04]  /*2f30*/  IMAD.MOV.U32 R40, RZ, RZ, RZ ;  /* 0x000000ffff287224 */ /* 0x000fc800078e00ff */
[C---:B------:R-:W-:Y:S02]  /*2f40*/  FSETP.NEU.AND P0, PT, R41.reuse, RZ, PT ;  /* 0x000000ff2900720b */ /* 0x040fe40003f0d000 */
[----:B------:R-:W-:-:S04]  /*2f50*/  LOP3.LUT R16, R41, 0x80000000, R17, 0x48, !PT ;  /* 0x8000000029107812 */ /* 0x000fc800078e4811 */
[----:B------:R-:W-:-:S07]  /*2f60*/  LOP3.LUT R41, R16, R21, RZ, 0xfc, !PT ;  /* 0x0000001510297212 */ /* 0x000fce00078efcff */
[----:B------:R-:W-:Y:S05]  /*2f70*/  @!P0 BRA `(.L_x_56) ;  /* 0x0000000000908947 */ /* 0x000fea0003800000 */
[----:B------:R-:W-:Y:S01]  /*2f80*/  IMAD.MOV R21, RZ, RZ, -R14 ;  /* 0x000000ffff157224 */ /* 0x000fe200078e0a0e */
[----:B------:R-:W-:Y:S01]  /*2f90*/  IADD3 R14, PT, PT, -R14, -0x43300000, RZ ;  /* 0xbcd000000e0e7810 */ /* 0x000fe20007ffe1ff */
[----:B------:R-:W-:-:S06]  /*2fa0*/  IMAD.MOV.U32 R20, RZ, RZ, RZ ;  /* 0x000000ffff147224 */ /* 0x000fcc00078e00ff */
[----:B------:R-:W-:Y:S02]  /*2fb0*/  DFMA R20, R48, -R20, R44 ;  /* 0x800000143014722b */ /* 0x000fe4000000002c */
[----:B------:R-:W-:-:S08]  /*2fc0*/  DMUL.RP R44, R44, R40 ;  /* 0x000000282c2c7228 */ /* 0x000fd00000008000 */
[----:B------:R-:W-:Y:S02]  /*2fd0*/  FSETP.NEU.AND P0, PT, |R21|, R14, PT ;  /* 0x0000000e1500720b */ /* 0x000fe40003f0d200 */
[----:B------:R-:W-:Y:S02]  /*2fe0*/  LOP3.LUT R16, R45, R16, RZ, 0x3c, !PT ;  /* 0x000000102d107212 */ /* 0x000fe400078e3cff */
[----:B------:R-:W-:Y:S02]  /*2ff0*/  FSEL R14, R44, R48, !P0 ;  /* 0x000000302c0e7208 */ /* 0x000fe40004000000 */
[----:B------:R-:W-:-:S03]  /*3000*/  FSEL R15, R16, R49, !P0 ;  /* 0x00000031100f7208 */ /* 0x000fc60004000000 */
[----:B------:R-:W-:Y:S02]  /*3010*/  IMAD.MOV.U32 R48, RZ, RZ, R14 ;  /* 0x000000ffff307224 */ /* 0x000fe400078e000e */
[----:B------:R-:W-:Y:S01]  /*3020*/  IMAD.MOV.U32 R49, RZ, RZ, R15 ;  /* 0x000000ffff317224 */ /* 0x000fe200078e000f */
[----:B------:R-:W-:Y:S06]  /*3030*/  BRA `(.L_x_56) ;  /* 0x0000000000607947 */ /* 0x000fec0003800000 */
.L_x_55:
[----:B------:R-:W-:-:S14]  /*3040*/  DSETP.NAN.AND P0, PT, R42, R42, PT ;  /* 0x0000002a2a00722a */ /* 0x000fdc0003f08000 */
[----:B------:R-:W-:Y:S05]  /*3050*/  @P0 BRA `(.L_x_57) ;  /* 0x00000000004c0947 */ /* 0x000fea0003800000 */
[----:B------:R-:W-:-:S14]  /*3060*/  DSETP.NAN.AND P0, PT, R16, R16, PT ;  /* 0x000000101000722a */ /* 0x000fdc0003f08000 */
[----:B------:R-:W-:Y:S05]  /*3070*/  @P0 BRA `(.L_x_58) ;  /* 0x0000000000340947 */ /* 0x000fea0003800000 */
[----:B------:R-:W-:Y:S01]  /*3080*/  ISETP.NE.AND P0, PT, R19, R20, PT ;  /* 0x000000141300720c */ /* 0x000fe20003f05270 */
[----:B------:R-:W-:Y:S02]  /*3090*/  IMAD.MOV.U32 R48, RZ, RZ, 0x0 ;  /* 0x00000000ff307424 */ /* 0x000fe400078e00ff */
[----:B------:R-:W-:-:S10]  /*30a0*/  IMAD.MOV.U32 R49, RZ, RZ, -0x80000 ;  /* 0xfff80000ff317424 */ /* 0x000fd400078e00ff */
[----:B------:R-:W-:Y:S05]  /*30b0*/  @!P0 BRA `(.L_x_56) ;  /* 0x0000000000408947 */ /* 0x000fea0003800000 */
[----:B------:R-:W-:Y:S02]  /*30c0*/  ISETP.NE.AND P0, PT, R19, 0x7ff00000, PT ;  /* 0x7ff000001300780c */ /* 0x000fe40003f05270 */
[----:B------:R-:W-:Y:S02]  /*30d0*/  LOP3.LUT R17, R43, 0x80000000, R17, 0x48, !PT ;  /* 0x800000002b117812 */ /* 0x000fe400078e4811 */
[----:B------:R-:W-:-:S13]  /*30e0*/  ISETP.EQ.OR P0, PT, R20, RZ, !P0 ;  /* 0x000000ff1400720c */ /* 0x000fda0004702670 */
[----:B------:R-:W-:Y:S01]  /*30f0*/  @P0 LOP3.LUT R14, R17, 0x7ff00000, RZ, 0xfc, !PT ;  /* 0x7ff00000110e0812 */ /* 0x000fe200078efcff */
[----:B------:R-:W-:Y:S02]  /*3100*/  @!P0 IMAD.MOV.U32 R48, RZ, RZ, RZ ;  /* 0x000000ffff308224 */ /* 0x000fe400078e00ff */
[----:B------:R-:W-:Y:S02]  /*3110*/  @!P0 IMAD.MOV.U32 R49, RZ, RZ, R17 ;  /* 0x000000ffff318224 */ /* 0x000fe400078e0011 */
[----:B------:R-:W-:Y:S02]  /*3120*/  @P0 IMAD.MOV.U32 R48, RZ, RZ, RZ ;  /* 0x000000ffff300224 */ /* 0x000fe400078e00ff */
[----:B------:R-:W-:Y:S01]  /*3130*/  @P0 IMAD.MOV.U32 R49, RZ, RZ, R14 ;  /* 0x000000ffff310224 */ /* 0x000fe200078e000e */
[----:B------:R-:W-:Y:S06]  /*3140*/  BRA `(.L_x_56) ;  /* 0x00000000001c7947 */ /* 0x000fec0003800000 */
.L_x_58:
[----:B------:R-:W-:Y:S01]  /*3150*/  LOP3.LUT R15, R17, 0x80000, RZ, 0xfc, !PT ;  /* 0x00080000110f7812 */ /* 0x000fe200078efcff */
[----:B------:R-:W-:-:S04]  /*3160*/  IMAD.MOV.U32 R48, RZ, RZ, R16 ;  /* 0x000000ffff307224 */ /* 0x000fc800078e0010 */
[----:B------:R-:W-:Y:S01]  /*3170*/  IMAD.MOV.U32 R49, RZ, RZ, R15 ;  /* 0x000000ffff317224 */ /* 0x000fe200078e000f */
[----:B------:R-:W-:Y:S06]  /*3180*/  BRA `(.L_x_56) ;  /* 0x00000000000c7947 */ /* 0x000fec0003800000 */
.L_x_57:
[----:B------:R-:W-:Y:S01]  /*3190*/  LOP3.LUT R15, R43, 0x80000, RZ, 0xfc, !PT ;  /* 0x000800002b0f7812 */ /* 0x000fe200078efcff */
[----:B------:R-:W-:-:S04]  /*31a0*/  IMAD.MOV.U32 R48, RZ, RZ, R42 ;  /* 0x000000ffff307224 */ /* 0x000fc800078e002a */
[----:B------:R-:W-:-:S07]  /*31b0*/  IMAD.MOV.U32 R49, RZ, RZ, R15 ;  /* 0x000000ffff317224 */ /* 0x000fce00078e000f */
.L_x_56:
[----:B------:R-:W-:Y:S05]  /*31c0*/  BSYNC.RECONVERGENT B0 ;  /* 0x0000000000007941 */ /* 0x000fea0003800200 */
.L_x_54:
[----:B------:R-:W-:Y:S02]  /*31d0*/  IMAD.MOV.U32 R19, RZ, RZ, 0x0 ;  /* 0x00000000ff137424 */ /* 0x000fe400078e00ff */
[----:B------:R-:W-:Y:S02]  /*31e0*/  IMAD.MOV.U32 R14, RZ, RZ, R48 ;  /* 0x000000ffff0e7224 */ /* 0x000fe400078e0030 */
[----:B------:R-:W-:Y:S01]  /*31f0*/  IMAD.MOV.U32 R15, RZ, RZ, R49 ;  /* 0x000000ffff0f7224 */ /* 0x000fe200078e0031 */
[----:B------:R-:W-:Y:S06]  /*3200*/  RET.REL.NODEC R18 `(_Z29poisson_fourier_filter_kernelPA2_dPiS1_S1_i) ;  /* 0xffffffcc127c7950 */ /* 0x000fec0003c3ffff */
        .type           $_Z29poisson_fourier_filter_kernelPA2_dPiS1_S1_i$__internal_trig_reduction_slowpathd,@function
        .size           $_Z29poisson_fourier_filter_kernelPA2_dPiS1_S1_i$__internal_trig_reduction_slowpathd,(.L_x_69 - $_Z29poisson_fourier_filter_kernelPA2_dPiS1_S1_i$__internal_trig_reduction_slowpathd)
$_Z29poisson_fourier_filter_kernelPA2_dPiS1_S1_i$__internal_trig_reduction_slowpathd:
[--C-:B------:R-:W-:Y:S01]  /*3210*/  SHF.R.U32.HI R22, RZ, 0x14, R23.reuse ;  /* 0x00000014ff167819 */ /* 0x100fe20000011617 */
[----:B------:R-:W-:Y:S02]  /*3220*/  IMAD.MOV.U32 R40, RZ, RZ, R14 ;  /* 0x000000ffff287224 */ /* 0x000fe400078e000e */
[----:B------:R-:W-:Y:S01]  /*3230*/  IMAD.MOV.U32 R41, RZ, RZ, R23 ;  /* 0x000000ffff297224 */ /* 0x000fe200078e0017 */
[----:B------:R-:W-:Y:S01]  /*3240*/  LOP3.LUT R12, R22, 0x7ff, RZ, 0xc0, !PT ;  /* 0x000007ff160c7812 */ /* 0x000fe200078ec0ff */
[----:B------:R-:W-:-:S03]  /*3250*/  IMAD.MOV.U32 R14, RZ, RZ, RZ ;  /* 0x000000ffff0e7224 */ /* 0x000fc600078e00ff */
[----:B------:R-:W-:-:S13]  /*3260*/  ISETP.NE.AND P0, PT, R12, 0x7ff, PT ;  /* 0x000007ff0c00780c */ /* 0x000fda0003f05270 */
[----:B------:R-:W-:Y:S05]  /*3270*/  @!P0 BRA `(.L_x_59) ;  /* 0x0000000800448947 */ /* 0x000fea0003800000 */
[----:B------:R-:W-:Y:S01]  /*3280*/  VIADD R12, R12, 0xfffffc00 ;  /* 0xfffffc000c0c7836 */ /* 0x000fe20000000000 */
[----:B------:R-:W-:Y:S01]  /*3290*/  BSSY.RECONVERGENT B2, `(.L_x_60) ;  /* 0x000002e000027945 */ /* 0x000fe20003800200 */
[----:B------:R-:W-:-:S03]  /*32a0*/  CS2R R16, SRZ ;  /* 0x0000000000107805 */ /* 0x000fc6000001ff00 */
[----:B------:R-:W-:Y:S02]  /*32b0*/  SHF.R.U32.HI R21, RZ, 0x6, R12 ;  /* 0x00000006ff157819 */ /* 0x000fe4000001160c */
[----:B------:R-:W-:Y:S02]  /*32c0*/  ISETP.GE.U32.AND P0, PT, R12, 0x80, PT ;  /* 0x000000800c00780c */ /* 0x000fe40003f06070 */
[C---:B------:R-:W-:Y:S02]  /*32d0*/  IADD3 R20, PT, PT, -R21.reuse, 0x13, RZ ;  /* 0x0000001315147810 */ /* 0x040fe40007ffe1ff */
[----:B------:R-:W-:Y:S02]  /*32e0*/  IADD3 R18, PT, PT, -R21, 0xf, RZ ;  /* 0x0000000f15127810 */ /* 0x000fe40007ffe1ff */
[----:B------:R-:W-:-:S04]  /*32f0*/  SEL R20, R20, 0x12, P0 ;  /* 0x0000001214147807 */ /* 0x000fc80000000000 */
[----:B------:R-:W-:-:S13]  /*3300*/  ISETP.GE.AND P0, PT, R18, R20, PT ;  /* 0x000000141200720c */ /* 0x000fda0003f06270 */
[----:B------:R-:W-:Y:S05]  /*3310*/  @P0 BRA `(.L_x_61) ;  /* 0x0000000000940947 */ /* 0x000fea0003800000 */
[----:B------:R-:W0:Y:S01]  /*3320*/  LDC.64 R12, c[0x0][0x358] ;  /* 0x0000d600ff0c7b82 */ /* 0x000e220000000a00 */
[C---:B------:R-:W-:Y:S01]  /*3330*/  SHF.L.U64.HI R41, R40.reuse, 0xb, R41 ;  /* 0x0000000b28297819 */ /* 0x040fe20000010229 */
[----:B------:R-:W-:Y:S01]  /*3340*/  BSSY.RECONVERGENT B3, `(.L_x_62) ;  /* 0x0000021000037945 */ /* 0x000fe20003800200 */
[----:B------:R-:W-:Y:S01]  /*3350*/  IMAD.SHL.U32 R19, R40, 0x800, RZ ;  /* 0x0000080028137824 */ /* 0x000fe200078e00ff */
[----:B------:R-:W-:Y:S01]  /*3360*/  IADD3 R39, PT, PT, RZ, -R21, -R20 ;  /* 0x80000015ff277210 */ /* 0x000fe20007ffe814 */
[----:B------:R-:W-:Y:S01]  /*3370*/  IMAD.MOV.U32 R40, RZ, RZ, RZ ;  /* 0x000000ffff287224 */ /* 0x000fe200078e00ff */
[----:B------:R-:W-:Y:S02]  /*3380*/  CS2R R16, SRZ ;  /* 0x0000000000107805 */ /* 0x000fe4000001ff00 */
[----:B------:R-:W-:-:S07]  /*3390*/  LOP3.LUT R41, R41, 0x80000000, RZ, 0xfc, !PT ;  /* 0x8000000029297812 */ /* 0x000fce00078efcff */
.L_x_63:
[----:B------:R-:W1:Y:S01]  /*33a0*/  LDC.64 R14, c[0x4][RZ] ;  /* 0x01000000ff0e7b82 */ /* 0x000e620000000a00 */
[----:B0-----:R-:W-:Y:S02]  /*33b0*/  R2UR UR10, R12 ;  /* 0x000000000c0a72ca */ /* 0x001fe400000e0000 */
[----:B------:R-:W-:Y:S01]  /*33c0*/  R2UR UR11, R13 ;  /* 0x000000000d0b72ca */ /* 0x000fe200000e0000 */
[----:B-1----:R-:W-:-:S12]  /*33d0*/  IMAD.WIDE R14, R18, 0x8, R14 ;  /* 0x00000008120e7825 */ /* 0x002fd800078e020e */
[----:B------:R-:W2:Y:S01]  /*33e0*/  LDG.E.64.CONSTANT R14, desc[UR10][R14.64] ;  /* 0x0000000a0e0e7981 */ /* 0x000ea2000c1e9b00 */
[----:B------:R-:W-:Y:S02]  /*33f0*/  VIADD R39, R39, 0x1 ;  /* 0x0000000127277836 */ /* 0x000fe40000000000 */
[C---:B------:R-:W-:Y:S02]  /*3400*/  IMAD R45, R40.reuse, 0x8, R1 ;  /* 0x00000008282d7824 */ /* 0x040fe400078e0201 */
[----:B------:R-:W-:Y:S02]  /*3410*/  VIADD R40, R40, 0x1 ;  /* 0x0000000128287836 */ /* 0x000fe40000000000 */
[----:B------:R-:W-:Y:S02]  /*3420*/  VIADD R18, R18, 0x1 ;  /* 0x0000000112127836 */ /* 0x000fe40000000000 */
[----:B--2---:R-:W-:-:S04]  /*3430*/  IMAD.WIDE.U32 R16, P2, R14, R19, R16 ;  /* 0x000000130e107225 */ /* 0x004fc80007840010 */
[----:B------:R-:W-:Y:S02]  /*3440*/  IMAD R43, R14, R41, RZ ;  /* 0x000000290e2b7224 */ /* 0x000fe400078e02ff */
[----:B------:R-:W-:-:S03]  /*3450*/  IMAD R42, R15, R19, RZ ;  /* 0x000000130f2a7224 */ /* 0x000fc600078e02ff */
[----:B------:R-:W-:Y:S01]  /*3460*/  IADD3 R17, P0, PT, R43, R17, RZ ;  /* 0x000000112b117210 */ /* 0x000fe20007f1e0ff */
[----:B------:R-:W-:-:S03]  /*3470*/  IMAD.HI.U32 R43, R14, R41, RZ ;  /* 0x000000290e2b7227 */ /* 0x000fc600078e00ff */
[----:B------:R-:W-:Y:S01]  /*3480*/  IADD3 R17, P1, PT, R42, R17, RZ ;  /* 0x000000112a117210 */ /* 0x000fe20007f3e0ff */
[----:B------:R-:W-:Y:S02]  /*3490*/  IMAD.X R43, RZ, RZ, R43, P2 ;  /* 0x000000ffff2b7224 */ /* 0x000fe400010e062b */
[C---:B------:R-:W-:Y:S02]  /*34a0*/  IMAD.HI.U32 R42, R15.reuse, R19, RZ ;  /* 0x000000130f2a7227 */ /* 0x040fe400078e00ff */
[----:B------:R0:W-:Y:S02]  /*34b0*/  STL.64 [R45], R16 ;  /* 0x000000102d007387 */ /* 0x0001e40000100a00 */
[----:B------:R-:W-:Y:S01]  /*34c0*/  IMAD.HI.U32 R14, R15, R41, RZ ;  /* 0x000000290f0e7227 */ /* 0x000fe200078e00ff */
[----:B------:R-:W-:-:S03]  /*34d0*/  IADD3.X R42, P0, PT, R42, R43, RZ, P0, !PT ;  /* 0x0000002b2a2a7210 */ /* 0x000fc6000071e4ff */
[----:B------:R-:W-:Y:S02]  /*34e0*/  IMAD R15, R15, R41, RZ ;  /* 0x000000290f0f7224 */ /* 0x000fe400078e02ff */
[----:B------:R-:W-:Y:S01]  /*34f0*/  IMAD.X R14, RZ, RZ, R14, P0 ;  /* 0x000000ffff0e7224 */ /* 0x000fe200000e060e */
[----:B------:R-:W-:Y:S02]  /*3500*/  ISETP.NE.AND P0, PT, R39, -0xf, PT ;  /* 0xfffffff12700780c */ /* 0x000fe40003f05270 */
[----:B------:R-:W-:-:S05]  /*3510*/  IADD3.X R42, P1, PT, R15, R42, RZ, P1, !PT ;  /* 0x0000002a0f2a7210 */ /* 0x000fca0000f3e4ff */
[----:B0-----:R-:W-:Y:S02]  /*3520*/  IMAD.X R17, RZ, RZ, R14, P1 ;  /* 0x000000ffff117224 */ /* 0x001fe400008e060e */
[----:B------:R-:W-:-:S04]  /*3530*/  IMAD.MOV.U32 R16, RZ, RZ, R42 ;  /* 0x000000ffff107224 */ /* 0x000fc800078e002a */
[----:B------:R-:W-:Y:S05]  /*3540*/  @P0 BRA `(.L_x_63) ;  /* 0xfffffffc00940947 */ /* 0x000fea000383ffff */
[----:B------:R-:W-:Y:S05]  /*3550*/  BSYNC.RECONVERGENT B3 ;  /* 0x0000000000037941 */ /* 0x000fea0003800200 */
.L_x_62:
[----:B------:R-:W-:-:S07]  /*3560*/  IMAD.MOV.U32 R18, RZ, RZ, R20 ;  /* 0x000000ffff127224 */ /* 0x000fce00078e0014 */
.L_x_61:
[----:B------:R-:W-:Y:S05]  /*3570*/  BSYNC.RECONVERGENT B2 ;  /* 0x0000000000027941 */ /* 0x000fea0003800200 */
.L_x_60:
[----:B------:R-:W-:Y:S01]  /*3580*/  LOP3.LUT P0, R39, R22, 0x3f, RZ, 0xc0, !PT ;  /* 0x0000003f16277812 */ /* 0x000fe2000780c0ff */
[----:B------:R-:W-:-:S04]  /*3590*/  IMAD.IADD R12, R21, 0x1, R18 ;  /* 0x00000001150c7824 */ /* 0x000fc800078e0212 */
[----:B------:R-:W-:-:S05]  /*35a0*/  IMAD.U32 R43, R12, 0x8, R1 ;  /* 0x000000080c2b7824 */ /* 0x000fca00078e0001 */
[----:B------:R0:W-:Y:S04]  /*35b0*/  STL.64 [R43+-0x78], R16 ;  /* 0xffff88102b007387 */ /* 0x0001e80000100a00 */
[----:B------:R-:W2:Y:S04]  /*35c0*/  @P0 LDL.64 R18, [R1+0x8] ;  /* 0x0000080001120983 */ /* 0x000ea80000100a00 */
[----:B------:R-:W3:Y:S04]  /*35d0*/  LDL.64 R12, [R1+0x10] ;  /* 0x00001000010c7983 */ /* 0x000ee80000100a00 */
[----:B------:R-:W4:Y:S01]  /*35e0*/  LDL.64 R14, [R1+0x18] ;  /* 0x00001800010e7983 */ /* 0x000f220000100a00 */
[----:B------:R-:W-:Y:S01]  /*35f0*/  BSSY.RECONVERGENT B2, `(.L_x_64) ;  /* 0x0000035000027945 */ /* 0x000fe20003800200 */
[----:B--2---:R-:W-:-:S02]  /*3600*/  @P0 SHF.R.U64 R20, R18, 0x1, R19 ;  /* 0x0000000112140819 */ /* 0x004fc40000001213 */
[----:B------:R-:W-:Y:S02]  /*3610*/  @P0 SHF.R.U32.HI R22, RZ, 0x1, R19 ;  /* 0x00000001ff160819 */ /* 0x000fe40000011613 */
[----:B------:R-:W-:Y:S02]  /*3620*/  @P0 LOP3.LUT R19, R39, 0x3f, RZ, 0x3c, !PT ;  /* 0x0000003f27130812 */ /* 0x000fe400078e3cff */
[----:B---3--:R-:W-:Y:S02]  /*3630*/  @P0 SHF.L.U32 R21, R12, R39, RZ ;  /* 0x000000270c150219 */ /* 0x008fe400000006ff */
[----:B0-----:R-:W-:Y:S02]  /*3640*/  @P0 SHF.R.U64 R16, R20, R19, R22 ;  /* 0x0000001314100219 */ /* 0x001fe40000001216 */
[--C-:B------:R-:W-:Y:S02]  /*3650*/  @P0 SHF.R.U32.HI R18, RZ, 0x1, R13.reuse ;  /* 0x00000001ff120819 */ /* 0x100fe4000001160d */
[----:B------:R-:W-:-:S02]  /*3660*/  @P0 SHF.R.U64 R41, R12, 0x1, R13 ;  /* 0x000000010c290819 */ /* 0x000fc4000000120d */
[----:B------:R-:W-:Y:S02]  /*3670*/  @P0 SHF.L.U64.HI R40, R12, R39, R13 ;  /* 0x000000270c280219 */ /* 0x000fe4000001020d */
[----:B------:R-:W-:Y:S02]  /*3680*/  @P0 SHF.R.U32.HI R17, RZ, R19, R22 ;  /* 0x00000013ff110219 */ /* 0x000fe40000011616 */
[----:B------:R-:W-:Y:S02]  /*3690*/  @P0 LOP3.LUT R12, R21, R16, RZ, 0xfc, !PT ;  /* 0x00000010150c0212 */ /* 0x000fe400078efcff */
[----:B----4-:R-:W-:Y:S02]  /*36a0*/  @P0 SHF.L.U32 R20, R14, R39, RZ ;  /* 0x000000270e140219 */ /* 0x010fe400000006ff */
[----:B------:R-:W-:Y:S01]  /*36b0*/  @P0 SHF.R.U64 R41, R41, R19, R18 ;  /* 0x0000001329290219 */ /* 0x000fe20000001212 */
[----:B------:R-:W-:Y:S01]  /*36c0*/  IMAD.SHL.U32 R16, R12, 0x4, RZ ;  /* 0x000000040c107824 */ /* 0x000fe200078e00ff */
[----:B------:R-:W-:-:S02]  /*36d0*/  @P0 LOP3.LUT R13, R40, R17, RZ, 0xfc, !PT ;  /* 0x00000011280d0212 */ /* 0x000fc400078efcff */
[----:B------:R-:W-:Y:S02]  /*36e0*/  @P0 SHF.L.U64.HI R39, R14, R39, R15 ;  /* 0x000000270e270219 */ /* 0x000fe4000001020f */
[----:B------:R-:W-:Y:S02]  /*36f0*/  @P0 SHF.R.U32.HI R18, RZ, R19, R18 ;  /* 0x00000013ff120219 */ /* 0x000fe40000011612 */
[----:B------:R-:W-:Y:S02]  /*3700*/  @P0 LOP3.LUT R14, R20, R41, RZ, 0xfc, !PT ;  /* 0x00000029140e0212 */ /* 0x000fe400078efcff */
[----:B------:R-:W-:Y:S02]  /*3710*/  SHF.L.U64.HI R12, R12, 0x2, R13 ;  /* 0x000000020c0c7819 */ /* 0x000fe4000001020d */
[----:B------:R-:W-:Y:S02]  /*3720*/  @P0 LOP3.LUT R15, R39, R18, RZ, 0xfc, !PT ;  /* 0x00000012270f0212 */ /* 0x000fe400078efcff */
[----:B------:R-:W-:-:S02]  /*3730*/  SHF.L.W.U32.HI R13, R13, 0x2, R14 ;  /* 0x000000020d0d7819 */ /* 0x000fc40000010e0e */
[----:B------:R-:W-:Y:S02]  /*3740*/  IADD3 RZ, P0, PT, RZ, -R16, RZ ;  /* 0x80000010ffff7210 */ /* 0x000fe40007f1e0ff */
[----:B------:R-:W-:Y:S02]  /*3750*/  LOP3.LUT R17, RZ, R12, RZ, 0x33, !PT ;  /* 0x0000000cff117212 */ /* 0x000fe400078e33ff */
[----:B------:R-:W-:Y:S02]  /*3760*/  SHF.L.W.U32.HI R14, R14, 0x2, R15 ;  /* 0x000000020e0e7819 */ /* 0x000fe40000010e0f */
[----:B------:R-:W-:Y:S02]  /*3770*/  LOP3.LUT R18, RZ, R13, RZ, 0x33, !PT ;  /* 0x0000000dff127212 */ /* 0x000fe400078e33ff */
[----:B------:R-:W-:Y:S02]  /*3780*/  IADD3.X R17, P0, PT, RZ, R17, RZ, P0, !PT ;  /* 0x00000011ff117210 */ /* 0x000fe4000071e4ff */
[----:B------:R-:W-:-:S02]  /*3790*/  LOP3.LUT R19, RZ, R14, RZ, 0x33, !PT ;  /* 0x0000000eff137212 */ /* 0x000fc400078e33ff */
[----:B------:R-:W-:Y:S02]  /*37a0*/  IADD3.X R18, P1, PT, RZ, R18, RZ, P0, !PT ;  /* 0x00000012ff127210 */ /* 0x000fe4000073e4ff */
[----:B------:R-:W-:-:S03]  /*37b0*/  ISETP.GT.U32.AND P2, PT, R13, -0x1, PT ;  /* 0xffffffff0d00780c */ /* 0x000fc60003f44070 */
[----:B------:R-:W-:Y:S01]  /*37c0*/  IMAD.X R19, RZ, RZ, R19, P1 ;  /* 0x000000ffff137224 */ /* 0x000fe200008e0613 */
[----:B------:R-:W-:-:S04]  /*37d0*/  ISETP.GT.AND.EX P0, PT, R14, -0x1, PT, P2 ;  /* 0xffffffff0e00780c */ /* 0x000fc80003f04320 */
[----:B------:R-:W-:Y:S02]  /*37e0*/  SEL R19, R14, R19, P0 ;  /* 0x000000130e137207 */ /* 0x000fe40000000000 */
[----:B------:R-:W-:Y:S02]  /*37f0*/  SEL R20, R13, R18, P0 ;  /* 0x000000120d147207 */ /* 0x000fe40000000000 */
[----:B------:R-:W-:-:S04]  /*3800*/  ISETP.NE.U32.AND P1, PT, R19, RZ, PT ;  /* 0x000000ff1300720c */ /* 0x000fc80003f25070 */
[----:B------:R-:W-:Y:S01]  /*3810*/  SEL R13, R20, R19, !P1 ;  /* 0x00000013140d7207 */ /* 0x000fe20004800000 */
[----:B------:R-:W-:-:S05]  /*3820*/  @!P0 IMAD.MOV R16, RZ, RZ, -R16 ;  /* 0x000000ffff108224 */ /* 0x000fca00078e0a10 */
[----:B------:R-:W0:Y:S02]  /*3830*/  FLO.U32 R13, R13 ;  /* 0x0000000d000d7300 */ /* 0x000e2400000e0000 */
[C---:B0-----:R-:W-:Y:S02]  /*3840*/  IADD3 R21, PT, PT, -R13.reuse, 0x1f, RZ ;  /* 0x0000001f0d157810 */ /* 0x041fe40007ffe1ff */
[----:B------:R-:W-:-:S03]  /*3850*/  IADD3 R18, PT, PT, -R13, 0x3f, RZ ;  /* 0x0000003f0d127810 */ /* 0x000fc60007ffe1ff */
[----:B------:R-:W-:Y:S01]  /*3860*/  @P1 IMAD.MOV R18, RZ, RZ, R21 ;  /* 0x000000ffff121224 */ /* 0x000fe200078e0215 */
[----:B------:R-:W-:-:S04]  /*3870*/  SEL R21, R12, R17, P0 ;  /* 0x000000110c157207 */ /* 0x000fc80000000000 */
[----:B------:R-:W-:-:S13]  /*3880*/  ISETP.NE.AND P1, PT, R18, RZ, PT ;  /* 0x000000ff1200720c */ /* 0x000fda0003f25270 */
[----:B------:R-:W-:Y:S05]  /*3890*/  @!P1 BRA `(.L_x_65) ;  /* 0x0000000000289947 */ /* 0x000fea0003800000 */
[----:B------:R-:W-:Y:S02]  /*38a0*/  LOP3.LUT R13, R18, 0x3f, RZ, 0xc0, !PT ;  /* 0x0000003f120d7812 */ /* 0x000fe400078ec0ff */
[--C-:B------:R-:W-:Y:S02]  /*38b0*/  SHF.R.U64 R17, R16, 0x1, R21.reuse ;  /* 0x0000000110117819 */ /* 0x100fe40000001215 */
[----:B------:R-:W-:Y:S02]  /*38c0*/  SHF.R.U32.HI R21, RZ, 0x1, R21 ;  /* 0x00000001ff157819 */ /* 0x000fe40000011615 */
[----:B------:R-:W-:Y:S02]  /*38d0*/  LOP3.LUT R12, R18, 0x3f, RZ, 0xc, !PT ;  /* 0x0000003f120c7812 */ /* 0x000fe400078e0cff */
[CC--:B------:R-:W-:Y:S02]  /*38e0*/  SHF.L.U64.HI R19, R20.reuse, R13.reuse, R19 ;  /* 0x0000000d14137219 */ /* 0x0c0fe40000010213 */
[----:B------:R-:W-:-:S02]  /*38f0*/  SHF.L.U32 R13, R20, R13, RZ ;  /* 0x0000000d140d7219 */ /* 0x000fc400000006ff */
[-CC-:B------:R-:W-:Y:S02]  /*3900*/  SHF.R.U64 R20, R17, R12.reuse, R21.reuse ;  /* 0x0000000c11147219 */ /* 0x180fe40000001215 */
[----:B------:R-:W-:Y:S02]  /*3910*/  SHF.R.U32.HI R12, RZ, R12, R21 ;  /* 0x0000000cff0c7219 */ /* 0x000fe40000011615 */
[----:B------:R-:W-:Y:S02]  /*3920*/  LOP3.LUT R20, R13, R20, RZ, 0xfc, !PT ;  /* 0x000000140d147212 */ /* 0x000fe400078efcff */
[----:B------:R-:W-:-:S07]  /*3930*/  LOP3.LUT R19, R19, R12, RZ, 0xfc, !PT ;  /* 0x0000000c13137212 */ /* 0x000fce00078efcff */
.L_x_65:
[----:B------:R-:W-:Y:S05]  /*3940*/  BSYNC.RECONVERGENT B2 ;  /* 0x0000000000027941 */ /* 0x000fea0003800200 */
.L_x_64:
[----:B------:R-:W-:Y:S01]  /*3950*/  IMAD.WIDE.U32 R16, R20, 0x2168c235, RZ ;  /* 0x2168c23514107825 */ /* 0x000fe200078e00ff */
[----:B------:R-:W-:-:S03]  /*3960*/  SHF.R.U32.HI R15, RZ, 0x1e, R15 ;  /* 0x0000001eff0f7819 */ /* 0x000fc6000001160f */
[----:B------:R-:W-:Y:S01]  /*3970*/  IMAD.MOV.U32 R12, RZ, RZ, R17 ;  /* 0x000000ffff0c7224 */ /* 0x000fe200078e0011 */
[----:B------:R-:W-:Y:S01]  /*3980*/  IADD3 RZ, P1, PT, R16, R16, RZ ;  /* 0x0000001010ff7210 */ /* 0x000fe20007f3e0ff */
[----:B------:R-:W-:Y:S01]  /*3990*/  IMAD.MOV.U32 R13, RZ, RZ, RZ ;  /* 0x000000ffff0d7224 */ /* 0x000fe200078e00ff */
[----:B------:R-:W-:Y:S01]  /*39a0*/  LEA.HI R14, R14, R15, RZ, 0x1 ;  /* 0x0000000f0e0e7211 */ /* 0x000fe200078f08ff */
[----:B------:R-:W-:-:S04]  /*39b0*/  IMAD.HI.U32 R17, R19, -0x36f0255e, RZ ;  /* 0xc90fdaa213117827 */ /* 0x000fc800078e00ff */
[----:B------:R-:W-:-:S04]  /*39c0*/  IMAD.WIDE.U32 R12, R20, -0x36f0255e, R12 ;  /* 0xc90fdaa2140c7825 */ /* 0x000fc800078e000c */
[----:B------:R-:W-:-:S04]  /*39d0*/  IMAD.WIDE.U32 R12, P2, R19, 0x2168c235, R12 ;  /* 0x2168c235130c7825 */ /* 0x000fc8000784000c */
[----:B------:R-:W-:Y:S01]  /*39e0*/  IMAD R19, R19, -0x36f0255e, RZ ;  /* 0xc90fdaa213137824 */ /* 0x000fe200078e02ff */
[----:B------:R-:W-:Y:S01]  /*39f0*/  IADD3.X RZ, P1, PT, R12, R12, RZ, P1, !PT ;  /* 0x0000000c0cff7210 */ /* 0x000fe20000f3e4ff */
[----:B------:R-:W-:-:S03]  /*3a00*/  IMAD.X R16, RZ, RZ, R17, P2 ;  /* 0x000000ffff107224 */ /* 0x000fc600010e0611 */
[----:B------:R-:W-:-:S04]  /*3a10*/  IADD3 R13, P2, PT, R19, R13, RZ ;  /* 0x0000000d130d7210 */ /* 0x000fc80007f5e0ff */
[C---:B------:R-:W-:Y:S01]  /*3a20*/  ISETP.GT.U32.AND P3, PT, R13.reuse, RZ, PT ;  /* 0x000000ff0d00720c */ /* 0x040fe20003f64070 */
[----:B------:R-:W-:Y:S01]  /*3a30*/  IMAD.X R16, RZ, RZ, R16, P2 ;  /* 0x000000ffff107224 */ /* 0x000fe200010e0610 */
[----:B------:R-:W-:-:S04]  /*3a40*/  IADD3.X R12, P2, PT, R13, R13, RZ, P1, !PT ;  /* 0x0000000d0d0c7210 */ /* 0x000fc80000f5e4ff */
[C---:B------:R-:W-:Y:S01]  /*3a50*/  ISETP.GT.AND.EX P1, PT, R16.reuse, RZ, PT, P3 ;  /* 0x000000ff1000720c */ /* 0x040fe20003f24330 */
[----:B------:R-:W-:-:S03]  /*3a60*/  IMAD.X R17, R16, 0x1, R16, P2 ;  /* 0x0000000110117824 */ /* 0x000fc600010e0610 */
[----:B------:R-:W-:Y:S02]  /*3a70*/  SEL R12, R12, R13, P1 ;  /* 0x0000000d0c0c7207 */ /* 0x000fe40000800000 */
[----:B------:R-:W-:Y:S02]  /*3a80*/  SEL R17, R17, R16, P1 ;  /* 0x0000001011117207 */ /* 0x000fe40000800000 */
[----:B------:R-:W-:Y:S02]  /*3a90*/  IADD3 R40, P2, PT, R12, 0x1, RZ ;  /* 0x000000010c287810 */ /* 0x000fe40007f5e0ff */
[----:B------:R-:W-:Y:S02]  /*3aa0*/  SEL R13, RZ, 0xffffffff, !P1 ;  /* 0xffffffffff0d7807 */ /* 0x000fe40004800000 */
[----:B------:R-:W-:Y:S01]  /*3ab0*/  LOP3.LUT P1, R12, R23, 0x80000000, RZ, 0xc0, !PT ;  /* 0x80000000170c7812 */ /* 0x000fe2000782c0ff */
[----:B------:R-:W-:Y:S02]  /*3ac0*/  IMAD.X R17, RZ, RZ, R17, P2 ;  /* 0x000000ffff117224 */ /* 0x000fe400010e0611 */
[----:B------:R-:W-:Y:S01]  /*3ad0*/  IMAD.IADD R13, R13, 0x1, -R18 ;  /* 0x000000010d0d7824 */ /* 0x000fe200078e0a12 */
[----:B------:R-:W-:-:S02]  /*3ae0*/  @!P0 LOP3.LUT R12, R12, 0x80000000, RZ, 0x3c, !PT ;  /* 0x800000000c0c8812 */ /* 0x000fc400078e3cff */
[----:B------:R-:W-:Y:S01]  /*3af0*/  SHF.R.U64 R40, R40, 0xa, R17 ;  /* 0x0000000a28287819 */ /* 0x000fe20000001211 */
[----:B------:R-:W-:-:S03]  /*3b00*/  IMAD.SHL.U32 R13, R13, 0x100000, RZ ;  /* 0x001000000d0d7824 */ /* 0x000fc600078e00ff */
[----:B------:R-:W-:-:S03]  /*3b10*/  IADD3 R40, P2, PT, R40, 0x1, RZ ;  /* 0x0000000128287810 */ /* 0x000fc60007f5e0ff */
[----:B------:R-:W-:Y:S01]  /*3b20*/  @P1 IMAD.MOV R14, RZ, RZ, -R14 ;  /* 0x000000ffff0e1224 */ /* 0x000fe200078e0a0e */
[----:B------:R-:W-:-:S04]  /*3b30*/  LEA.HI.X R17, R17, RZ, RZ, 0x16, P2 ;  /* 0x000000ff11117211 */ /* 0x000fc800010fb4ff */
[--C-:B------:R-:W-:Y:S02]  /*3b40*/  SHF.R.U64 R40, R40, 0x1, R17.reuse ;  /* 0x0000000128287819 */ /* 0x100fe40000001211 */
[----:B------:R-:W-:Y:S02]  /*3b50*/  SHF.R.U32.HI R16, RZ, 0x1, R17 ;  /* 0x00000001ff107819 */ /* 0x000fe40000011611 */
[----:B------:R-:W-:-:S04]  /*3b60*/  IADD3 R40, P2, P3, RZ, RZ, R40 ;  /* 0x000000ffff287210 */ /* 0x000fc80007b5e028 */
[----:B------:R-:W-:-:S04]  /*3b70*/  IADD3.X R13, PT, PT, R13, 0x3fe00000, R16, P2, P3 ;  /* 0x3fe000000d0d7810 */ /* 0x000fc800017e6410 */
[----:B------:R-:W-:-:S07]  /*3b80*/  LOP3.LUT R41, R13, R12, RZ, 0xfc, !PT ;  /* 0x0000000c0d297212 */ /* 0x000fce00078efcff */
.L_x_59:
[----:B------:R-:W-:Y:S02]  /*3b90*/  IMAD.MOV.U32 R39, RZ, RZ, 0x0 ;  /* 0x00000000ff277424 */ /* 0x000fe400078e00ff */
[----:B------:R-:W-:Y:S02]  /*3ba0*/  IMAD.MOV.U32 R12, RZ, RZ, R14 ;  /* 0x000000ffff0c7224 */ /* 0x000fe400078e000e */
[----:B------:R-:W-:Y:S05]  /*3bb0*/  RET.REL.NODEC R38 `(_Z29poisson_fourier_filter_kernelPA2_dPiS1_S1_i) ;  /* 0xffffffc426107950 */ /* 0x000fea0003c3ffff */
.L_x_66:
[----:B------:R-:W-:-:S00]  /*3bc0*/  BRA `(.L_x_66) ;  /* 0xfffffffc00fc7947 */ /* 0x000fc0000383ffff */
[----:B------:R-:W-:-:S00]  /*3bd0*/  NOP ;  /* 0x0000000000007918 */ /* 0x000fc00000000000 */
        /* <DEDUP_REMOVED lines=10> */
.L_x_69:


//--------------------- .nv.global.init           --------------------------
	.section	.nv.global.init,"aw",@progbits
	.align	16
.nv.global.init:
	.type		__cudart_sin_cos_coeffs,@object
	.size		__cudart_sin_cos_coeffs,(__cudart_i2opi_d - __cudart_sin_cos_coeffs)
__cudart_sin_cos_coeffs:
        /*0000*/ 	.byte	0x46, 0xd2, 0xb0, 0x2c, 0xf1, 0xe5, 0x5a, 0xbe, 0x92, 0xe3, 0xac, 0x69, 0xe3, 0x1d, 0xc7, 0x3e
        /*0010*/ 	.byte	0xa1, 0x62, 0xdb, 0x19, 0xa0, 0x01, 0x2a, 0xbf, 0x18, 0x08, 0x11, 0x11, 0x11, 0x11, 0x81, 0x3f
        /*0020*/ 	.byte	0x54, 0x55, 0x55, 0x55, 0x55, 0x55, 0xc5, 0xbf, 0x00, 0x00, 0x00, 0x00, 0x00, 0x00, 0x00, 0x00
        /*0030*/ 	.byte	0x00, 0x00, 0x00, 0x00, 0x00, 0x00, 0x00, 0x00, 0x64, 0x81, 0xfd, 0x20, 0x83, 0xff, 0xa8, 0xbd
        /*0040*/ 	.byte	0x28, 0x85, 0xef, 0xc1, 0xa7, 0xee, 0x21, 0x3e, 0xd9, 0xe6, 0x06, 0x8e, 0x4f, 0x7e, 0x92, 0xbe
        /*0050*/ 	.byte	0xe9, 0xbc, 0xdd, 0x19, 0xa0, 0x01, 0xfa, 0x3e, 0x47, 0x5d, 0xc1, 0x16, 0x6c, 0xc1, 0x56, 0xbf
        /*0060*/ 	.byte	0x51, 0x55, 0x55, 0x55, 0x55, 0x55, 0xa5, 0x3f, 0x00, 0x00, 0x00, 0x00, 0x00, 0x00, 0xe0, 0xbf
        /*0070*/ 	.byte	0x00, 0x00, 0x00, 0x00, 0x00, 0x00, 0xf0, 0x3f, 0x00, 0x00, 0x00, 0x00, 0x00, 0x00, 0x00, 0x00
	.type		__cudart_i2opi_d,@object
	.size		__cudart_i2opi_d,(.L_0 - __cudart_i2opi_d)
__cudart_i2opi_d:
        /* <DEDUP_REMOVED lines=9> */
.L_0:


//--------------------- .nv.shared.reserved.0     --------------------------
	.section	.nv.shared.reserved.0,"aw",@nobits
	.weak		__nv_reservedSMEM_offset_0_alias
	.size		__nv_reservedSMEM_offset_0_alias, 0, 64
	.other		__nv_reservedSMEM_offset_0_alias,@"STO_CUDA_RESERVED_SHARED STV_DEFAULT"
__nv_reservedSMEM_offset_0_alias:
	.zero		0
	.zero		64


//--------------------- .nv.constant0._Z29poisson_fourier_filter_kernelPA2_dPiS1_S1_i --------------------------
	.section	.nv.constant0._Z29poisson_fourier_filter_kernelPA2_dPiS1_S1_i,"a",@progbits
	.sectionflags	@""
	.align	4
.nv.constant0._Z29poisson_fourier_filter_kernelPA2_dPiS1_S1_i:
	.zero		932


//--------------------- SYMBOLS --------------------------

	.type		.nv.reservedSmem.offset0,@object
	.size		.nv.reservedSmem.offset0,0x4
